def gluon_tcgen05(
    a_ptr,
    b_ptr,
    c_ptr,
    M,
    N,
    K,
    stride_am,
    stride_bk,
    stride_cm,
    BLOCK_M: gl.constexpr,
    BLOCK_N: gl.constexpr,
    BLOCK_K: gl.constexpr,
    DTYPE: gl.constexpr,
    A_LAYOUT: gl.constexpr,
    B_LAYOUT: gl.constexpr,
    C_LAYOUT: gl.constexpr,
    B_SHAPE: gl.constexpr,
    TMEM_LAYOUT: gl.constexpr,
    TMEM_REG: gl.constexpr,
    TRANS_B: gl.constexpr,
    NUM_BUFFERS: gl.constexpr,
):
    a_desc = tma.make_tensor_descriptor(
        a_ptr, [M, K], [stride_am, 1], [BLOCK_M, BLOCK_K], A_LAYOUT
    )
    b_desc = tma.make_tensor_descriptor(
        b_ptr,
        [N, K] if TRANS_B else [K, N],
        [stride_bk, 1],
        B_SHAPE,
        B_LAYOUT,
    )
    c_desc = tma.make_tensor_descriptor(
        c_ptr, [M, N], [stride_cm, 1], [BLOCK_M, BLOCK_N], C_LAYOUT
    )

    a_bufs = gl.allocate_shared_memory(
        DTYPE, [NUM_BUFFERS, BLOCK_M, BLOCK_K], A_LAYOUT
    )
    b_bufs = gl.allocate_shared_memory(DTYPE, [NUM_BUFFERS] + B_SHAPE, B_LAYOUT)

    pid_m = gl.program_id(0)
    pid_n = gl.program_id(1)
    off_m = pid_m * BLOCK_M
    off_n = pid_n * BLOCK_N

    tma_bars = gl.allocate_shared_memory(
        gl.int64, [NUM_BUFFERS, 1], mbarrier.MBarrierLayout()
    )
    mma_bars = gl.allocate_shared_memory(
        gl.int64, [NUM_BUFFERS, 1], mbarrier.MBarrierLayout()
    )
    for i in gl.static_range(NUM_BUFFERS):
        mbarrier.init(tma_bars.index(i), count=1)
        mbarrier.init(mma_bars.index(i), count=1)

    acc_tmem = allocate_tensor_memory(gl.float32, [BLOCK_M, BLOCK_N], TMEM_LAYOUT)
    idx = 0
    phase = 0
    use_acc = False
    for k in range(0, K, BLOCK_K):
        a = a_bufs.index(idx)
        b = b_bufs.index(idx)
        tma_bar = tma_bars.index(idx)
        mma_bar = mma_bars.index(idx)
        mbarrier.expect(
            tma_bar, a_desc.block_type.nbytes + b_desc.block_type.nbytes
        )
        tma.async_copy_global_to_shared(a_desc, [off_m, k], tma_bar, a)
        tma.async_copy_global_to_shared(
            b_desc, [off_n, k] if TRANS_B else [k, off_n], tma_bar, b
        )
        mbarrier.wait(tma_bar, phase=phase)

        if TRANS_B:
            b = b.permute((1, 0))
        tcgen05_mma(a, b, acc_tmem, use_acc=use_acc)
        tcgen05_commit(mma_bar)
        mbarrier.wait(mma_bar, phase=phase)
        use_acc = True

        idx += 1
        if idx == NUM_BUFFERS:
            idx = 0
            phase ^= 1

    for i in gl.static_range(NUM_BUFFERS):
        mbarrier.invalidate(tma_bars.index(i))
        mbarrier.invalidate(mma_bars.index(i))

    acc = acc_tmem.load(TMEM_REG)
    c_smem = gl.allocate_shared_memory(DTYPE, [BLOCK_M, BLOCK_N], C_LAYOUT)
    c_smem.store(acc.to(DTYPE))
    fence_async_shared()
    tma.async_copy_shared_to_global(c_desc, [off_m, off_n], c_smem)
    tma.store_wait(pendings=0)

# config = {"BLOCK_K": 32, "BLOCK_M": 64, "BLOCK_N": 64, "arch": "sm_100", "dtype": "fp16", "num_buffers": 2, "num_warps": 4, "trans_b": 1}
# arch = sm_100


// ===== COMPILED SASS (sm_100a) =====

	.target	sm_100a

	.elftype	@"ET_EXEC"


//--------------------- .note.nv.tkinfo           --------------------------
	.section	.note.nv.tkinfo,"",@"SHT_NOTE"
	.sectionflags	@"SHF_NOTE_NV_TKINFO"
	.tkinfo
        /*0018*/ 	.word	0x00000081
        /*0030*/ 	.string	""
        /*0030*/ 	.string	"ptxas-blackwell"
        /*0030*/ 	.string	"Cuda compilation tools, release 12.9, V12.9.86"
        /*0030*/ 	.string	"Build cuda_12.9.r12.9/compiler.36037853_0"
        /*0030*/ 	.string	"-v  -suppress-debug-info  -lineinfo  -arch sm_100a "



//--------------------- .note.nv.cuver            --------------------------
	.section	.note.nv.cuver,"",@"SHT_NOTE"
	.sectionflags	@"SHF_NOTE_NV_CUVER"
        /*0018*/ 	.short	0x0001
        /*001a*/ 	.short	0x0064
        /*001c*/ 	.short	0x0001
        /*001e*/ 	.short	0x0000
        /*0020*/ 	.short	0x0001
        /*0022*/ 	.short	0x0000


//--------------------- .nv.info                  --------------------------
	.section	.nv.info,"",@"SHT_CUDA_INFO"
	.align	4


	//----- nvinfo : EIATTR_REGCOUNT
	.align		4
        /*0000*/ 	.byte	0x04, 0x2f
        /*0002*/ 	.short	(.L_4 - .L_3)
	.align		4
.L_3:
        /*0004*/ 	.word	index@(gluon_tcgen05)
        /*0008*/ 	.word	0x00000027


	//----- nvinfo : EIATTR_FRAME_SIZE
	.align		4
.L_4:
        /*000c*/ 	.byte	0x04, 0x11
        /*000e*/ 	.short	(.L_6 - .L_5)
	.align		4
.L_5:
        /*0010*/ 	.word	index@($__internal_2_$__cuda_sm10x_tcgen05_guardrail_trap_unallocated_columns_being_dealloced)
        /*0014*/ 	.word	0x00000000


	//----- nvinfo : EIATTR_FRAME_SIZE
	.align		4
.L_6:
        /*0018*/ 	.byte	0x04, 0x11
        /*001a*/ 	.short	(.L_8 - .L_7)
	.align		4
.L_7:
        /*001c*/ 	.word	index@($__internal_1_$__cuda_sm10x_tcgen05_guardrail_trap_phase_invalid_during_alloc)
        /*0020*/ 	.word	0x00000000


	//----- nvinfo : EIATTR_FRAME_SIZE
	.align		4
.L_8:
        /*0024*/ 	.byte	0x04, 0x11
        /*0026*/ 	.short	(.L_10 - .L_9)
	.align		4
.L_9:
        /*0028*/ 	.word	index@($__internal_0_$__cuda_sm10x_tcgen05_guardrail_trap_col_being_dealloced_not_returned_by_alloc)
        /*002c*/ 	.word	0x00000000


	//----- nvinfo : EIATTR_FRAME_SIZE
	.align		4
.L_10:
        /*0030*/ 	.byte	0x04, 0x11
        /*0032*/ 	.short	(.L_12 - .L_11)
	.align		4
.L_11:
        /*0034*/ 	.word	index@(gluon_tcgen05)
        /*0038*/ 	.word	0x00000000


	//----- nvinfo : EIATTR_MIN_STACK_SIZE
	.align		4
.L_12:
        /*003c*/ 	.byte	0x04, 0x12
        /*003e*/ 	.short	(.L_14 - .L_13)
	.align		4
.L_13:
        /*0040*/ 	.word	index@(gluon_tcgen05)
        /*0044*/ 	.word	0x00000000
.L_14:


//--------------------- .nv.info.gluon_tcgen05    --------------------------
	.section	.nv.info.gluon_tcgen05,"",@"SHT_CUDA_INFO"
	.sectionflags	@""
	.align	4


	//----- nvinfo : EIATTR_CUDA_API_VERSION
	.align		4
        /*0000*/ 	.byte	0x04, 0x37
        /*0002*/ 	.short	(.L_16 - .L_15)
.L_15:
        /*0004*/ 	.word	0x00000081


	//----- nvinfo : EIATTR_KPARAM_INFO
	.align		4
.L_16:
        /*0008*/ 	.byte	0x04, 0x17
        /*000a*/ 	.short	(.L_18 - .L_17)
.L_17:
        /*000c*/ 	.word	0x00000000
        /*0010*/ 	.short	0x000a
        /*0012*/ 	.short	0x0048
        /*0014*/ 	.byte	0x00, 0xf4, 0x21, 0x00


	//----- nvinfo : EIATTR_KPARAM_INFO
	.align		4
.L_18:
        /*0018*/ 	.byte	0x04, 0x17
        /*001a*/ 	.short	(.L_20 - .L_19)
.L_19:
        /*001c*/ 	.word	0x00000000
        /*0020*/ 	.short	0x0009
        /*0022*/ 	.short	0x0040
        /*0024*/ 	.byte	0x00, 0xf4, 0x21, 0x00


	//----- nvinfo : EIATTR_KPARAM_INFO
	.align		4
.L_20:
        /*0028*/ 	.byte	0x04, 0x17
        /*002a*/ 	.short	(.L_22 - .L_21)
.L_21:
        /*002c*/ 	.word	0x00000000
        /*0030*/ 	.short	0x0008
        /*0032*/ 	.short	0x0038
        /*0034*/ 	.byte	0x00, 0xf0, 0x21, 0x00


	//----- nvinfo : EIATTR_KPARAM_INFO
	.align		4
.L_22:
        /*0038*/ 	.byte	0x04, 0x17
        /*003a*/ 	.short	(.L_24 - .L_23)
.L_23:
        /*003c*/ 	.word	0x00000000
        /*0040*/ 	.short	0x0007
        /*0042*/ 	.short	0x0030
        /*0044*/ 	.byte	0x00, 0xf0, 0x21, 0x00


	//----- nvinfo : EIATTR_KPARAM_INFO
	.align		4
.L_24:
        /*0048*/ 	.byte	0x04, 0x17
        /*004a*/ 	.short	(.L_26 - .L_25)
.L_25:
        /*004c*/ 	.word	0x00000000
        /*0050*/ 	.short	0x0006
        /*0052*/ 	.short	0x0028
        /*0054*/ 	.byte	0x00, 0xf0, 0x21, 0x00


	//----- nvinfo : EIATTR_KPARAM_INFO
	.align		4
.L_26:
        /*0058*/ 	.byte	0x04, 0x17
        /*005a*/ 	.short	(.L_28 - .L_27)
.L_27:
        /*005c*/ 	.word	0x00000000
        /*0060*/ 	.short	0x0005
        /*0062*/ 	.short	0x0020
        /*0064*/ 	.byte	0x00, 0xf0, 0x11, 0x00


	//----- nvinfo : EIATTR_KPARAM_INFO
	.align		4
.L_28:
        /*0068*/ 	.byte	0x04, 0x17
        /*006a*/ 	.short	(.L_30 - .L_29)
.L_29:
        /*006c*/ 	.word	0x00000000
        /*0070*/ 	.short	0x0004
        /*0072*/ 	.short	0x001c
        /*0074*/ 	.byte	0x00, 0xf0, 0x11, 0x00


	//----- nvinfo : EIATTR_KPARAM_INFO
	.align		4
.L_30:
        /*0078*/ 	.byte	0x04, 0x17
        /*007a*/ 	.short	(.L_32 - .L_31)
.L_31:
        /*007c*/ 	.word	0x00000000
        /*0080*/ 	.short	0x0003
        /*0082*/ 	.short	0x0018
        /*0084*/ 	.byte	0x00, 0xf0, 0x11, 0x00


	//----- nvinfo : EIATTR_KPARAM_INFO
	.align		4
.L_32:
        /*0088*/ 	.byte	0x04, 0x17
        /*008a*/ 	.short	(.L_34 - .L_33)
.L_33:
        /*008c*/ 	.word	0x00000000
        /*0090*/ 	.short	0x0002
        /*0092*/ 	.short	0x0010
        /*0094*/ 	.byte	0x00, 0xf4, 0x21, 0x00


	//----- nvinfo : EIATTR_KPARAM_INFO
	.align		4
.L_34:
        /*0098*/ 	.byte	0x04, 0x17
        /*009a*/ 	.short	(.L_36 - .L_35)
.L_35:
        /*009c*/ 	.word	0x00000000
        /*00a0*/ 	.short	0x0001
        /*00a2*/ 	.short	0x0008
        /*00a4*/ 	.byte	0x00, 0xf4, 0x21, 0x00


	//----- nvinfo : EIATTR_KPARAM_INFO
	.align		4
.L_36:
        /*00a8*/ 	.byte	0x04, 0x17
        /*00aa*/ 	.short	(.L_38 - .L_37)
.L_37:
        /*00ac*/ 	.word	0x00000000
        /*00b0*/ 	.short	0x0000
        /*00b2*/ 	.short	0x0000
        /*00b4*/ 	.byte	0x00, 0xf4, 0x21, 0x00


	//----- nvinfo : EIATTR_AT_ENTRY_FRAGMENTS
	.align		4
.L_38:
        /*00b8*/ 	.byte	0x04, 0x4f
        /*00ba*/ 	.short	(.L_40 - .L_39)


	//   ....[0]....
.L_39:
        /*00bc*/ 	.word	0x00000004


	//----- nvinfo : EIATTR_RESERVED_SMEM_USED
	.align		4
.L_40:
        /*00c0*/ 	.byte	0x01, 0x41
	.zero		2


	//----- nvinfo : EIATTR_SPARSE_MMA_MASK
	.align		4
        /*00c4*/ 	.byte	0x03, 0x50
        /*00c6*/ 	.short	0x0000


	//----- nvinfo : EIATTR_TCGEN05_1CTA_USED
	.align		4
        /*00c8*/ 	.byte	0x01, 0x51
	.zero		2


	//----- nvinfo : EIATTR_MAXREG_COUNT
	.align		4
        /*00cc*/ 	.byte	0x03, 0x1b
        /*00ce*/ 	.short	0x00ff


	//----- nvinfo : EIATTR_NUM_BARRIERS
	.align		4
        /*00d0*/ 	.byte	0x02, 0x4c
        /*00d2*/ 	.byte	0x01
	.zero		1


	//----- nvinfo : EIATTR_INT_WARP_WIDE_INSTR_OFFSETS
	.align		4
        /*00d4*/ 	.byte	0x04, 0x31
        /*00d6*/ 	.short	(.L_42 - .L_41)


	//   ....[0]....
.L_41:
        /*00d8*/ 	.word	0x00001770


	//   ....[1]....
        /*00dc*/ 	.word	0x00001790


	//   ....[2]....
        /*00e0*/ 	.word	0x00001820


	//   ....[3]....
        /*00e4*/ 	.word	0x000019d0


	//   ....[4]....
        /*00e8*/ 	.word	0x000019e0


	//   ....[5]....
        /*00ec*/ 	.word	0x000019f0


	//   ....[6]....
        /*00f0*/ 	.word	0x00001a00


	//   ....[7]....
        /*00f4*/ 	.word	0x00001c80


	//   ....[8]....
        /*00f8*/ 	.word	0x00001c90


	//   ....[9]....
        /*00fc*/ 	.word	0x00001e00


	//   ....[10]....
        /*0100*/ 	.word	0x00001e50


	//   ....[11]....
        /*0104*/ 	.word	0x00001e60


	//   ....[12]....
        /*0108*/ 	.word	0x00001e90


	//   ....[13]....
        /*010c*/ 	.word	0x000020a0


	//   ....[14]....
        /*0110*/ 	.word	0x000020b0


	//   ....[15]....
        /*0114*/ 	.word	0x00002390


	//   ....[16]....
        /*0118*/ 	.word	0x000023a0


	//   ....[17]....
        /*011c*/ 	.word	0x00002710


	//   ....[18]....
        /*0120*/ 	.word	0x00002760


	//----- nvinfo : EIATTR_COOP_GROUP_MASK_REGIDS
	.align		4
.L_42:
        /*0124*/ 	.byte	0x04, 0x29
        /*0126*/ 	.short	(.L_44 - .L_43)


	//   ....[0]....
.L_43:
        /*0128*/ 	.word	0xffffffff


	//   ....[1]....
        /*012c*/ 	.word	0xffffffff


	//   ....[2]....
        /*0130*/ 	.word	0xffffffff


	//   ....[3]....
        /*0134*/ 	.word	0xffffffff


	//   ....[4]....
        /*0138*/ 	.word	0xffffffff


	//   ....[5]....
        /*013c*/ 	.word	0xffffffff


	//   ....[6]....
        /*0140*/ 	.word	0xffffffff


	//   ....[7]....
        /*0144*/ 	.word	0xffffffff


	//   ....[8]....
        /*0148*/ 	.word	0xffffffff


	//   ....[9]....
        /*014c*/ 	.word	0xffffffff


	//----- nvinfo : EIATTR_COOP_GROUP_INSTR_OFFSETS
	.align		4
.L_44:
        /*0150*/ 	.byte	0x04, 0x28
        /*0152*/ 	.short	(.L_46 - .L_45)


	//   ....[0]....
.L_45:
        /*0154*/ 	.word	0x00000050


	//   ....[1]....
        /*0158*/ 	.word	0x00000310


	//   ....[2]....
        /*015c*/ 	.word	0x00000500


	//   ....[3]....
        /*0160*/ 	.word	0x000009a0


	//   ....[4]....
        /*0164*/ 	.word	0x00000ae0


	//   ....[5]....
        /*0168*/ 	.word	0x00000fe0


	//   ....[6]....
        /*016c*/ 	.word	0x00001120


	//   ....[7]....
        /*0170*/ 	.word	0x00001610


	//   ....[8]....
        /*0174*/ 	.word	0x000025a0


	//   ....[9]....
        /*0178*/ 	.word	0x00002810


	//----- nvinfo : EIATTR_VRC_CTA_INIT_COUNT
	.align		4
.L_46:
        /*017c*/ 	.byte	0x02, 0x4a
        /*017e*/ 	.byte	0x80
	.zero		1


	//----- nvinfo : EIATTR_MBARRIER_INSTR_OFFSETS
	.align		4
        /*0180*/ 	.byte	0x04, 0x39
        /*0182*/ 	.short	(.L_48 - .L_47)


	//   ....[0]....
.L_47:
        /*0184*/ 	.word	0x00001840
        /*0188*/ 	.word	0x000000ff
        /*018c*/ 	.word	0x00004000
        /*0190*/ 	.short	0x0100
        /*0192*/ 	.byte	0x08
	.zero		1


	//   ....[1]....
        /*0194*/ 	.word	0x00001850
        /*0198*/ 	.word	0x000000ff
        /*019c*/ 	.word	0x00004010
        /*01a0*/ 	.short	0x0100
        /*01a2*/ 	.byte	0x08
	.zero		1


	//   ....[2]....
        /*01a4*/ 	.word	0x00001900
        /*01a8*/ 	.word	0x000000ff
        /*01ac*/ 	.word	0x00004008
        /*01b0*/ 	.short	0x0100
        /*01b2*/ 	.byte	0x08
	.zero		1


	//   ....[3]....
        /*01b4*/ 	.word	0x00001910
        /*01b8*/ 	.word	0x000000ff
        /*01bc*/ 	.word	0x00004018
        /*01c0*/ 	.short	0x0100
        /*01c2*/ 	.byte	0x08
	.zero		1


	//   ....[4]....
        /*01c4*/ 	.word	0x00001ae0
        /*01c8*/ 	.word	0x000000ff
        /*01cc*/ 	.word	0x00004000
        /*01d0*/ 	.short	0x010a
        /*01d2*/ 	.byte	0x08
	.zero		1


	//   ....[5]....
        /*01d4*/ 	.word	0x00001ce0
        /*01d8*/ 	.word	0x000000ff
        /*01dc*/ 	.word	0x00004010
        /*01e0*/ 	.short	0x010a
        /*01e2*/ 	.byte	0x08
	.zero		1


	//   ....[6]....
        /*01e4*/ 	.word	0x00001f00
        /*01e8*/ 	.word	0x000000ff
        /*01ec*/ 	.word	0x00004000
        /*01f0*/ 	.short	0x010a
        /*01f2*/ 	.byte	0x1c
	.zero		1


	//   ....[7]....
        /*01f4*/ 	.word	0x000020f0
        /*01f8*/ 	.word	0x000000ff
        /*01fc*/ 	.word	0x00004010
        /*0200*/ 	.short	0x010a
        /*0202*/ 	.byte	0x1c
	.zero		1


	//   ....[8]....
        /*0204*/ 	.word	0x000021d0
        /*0208*/ 	.word	0x000000ff
        /*020c*/ 	.word	0x00004000
        /*0210*/ 	.short	0x0108
        /*0212*/ 	.byte	0x08
	.zero		1


	//   ....[9]....
        /*0214*/ 	.word	0x000021e0
        /*0218*/ 	.word	0x000000ff
        /*021c*/ 	.word	0x00004010
        /*0220*/ 	.short	0x0108
        /*0222*/ 	.byte	0x08
	.zero		1


	//   ....[10]....
        /*0224*/ 	.word	0x00002230
        /*0228*/ 	.word	0x000000ff
        /*022c*/ 	.word	0x00004008
        /*0230*/ 	.short	0x0108
        /*0232*/ 	.byte	0x08
	.zero		1


	//   ....[11]....
        /*0234*/ 	.word	0x00002240
        /*0238*/ 	.word	0x000000ff
        /*023c*/ 	.word	0x00004018
        /*0240*/ 	.short	0x0108
        /*0242*/ 	.byte	0x08
	.zero		1


	//   ....[12]....
        /*0244*/ 	.word	0x00002830
        /*0248*/ 	.word	0x000000ff
        /*024c*/ 	.word	0x00004000
        /*0250*/ 	.short	0x010a
        /*0252*/ 	.byte	0x08
	.zero		1


	//   ....[13]....
        /*0254*/ 	.word	0x00002860
        /*0258*/ 	.word	0x000000ff
        /*025c*/ 	.word	0x00004010
        /*0260*/ 	.short	0x010a
        /*0262*/ 	.byte	0x08
	.zero		1


	//   ....[14]....
        /*0264*/ 	.word	0x00002890
        /*0268*/ 	.word	0x000000ff
        /*026c*/ 	.word	0x00004000
        /*0270*/ 	.short	0x010a
        /*0272*/ 	.byte	0x1c
	.zero		1


	//   ....[15]....
        /*0274*/ 	.word	0x000028c0
        /*0278*/ 	.word	0x000000ff
        /*027c*/ 	.word	0x00004010
        /*0280*/ 	.short	0x010a
        /*0282*/ 	.byte	0x1c
	.zero		1


	//----- nvinfo : EIATTR_NUM_MBARRIERS
	.align		4
.L_48:
        /*0284*/ 	.byte	0x03, 0x38
        /*0286*/ 	.short	0x0004


	//----- nvinfo : EIATTR_EXIT_INSTR_OFFSETS
	.align		4
        /*0288*/ 	.byte	0x04, 0x1c
        /*028a*/ 	.short	(.L_50 - .L_49)


	//   ....[0]....
.L_49:
        /*028c*/ 	.word	0x00002820


	//----- nvinfo : EIATTR_REQNTID
	.align		4
.L_50:
        /*0290*/ 	.byte	0x04, 0x10
        /*0292*/ 	.short	(.L_52 - .L_51)
.L_51:
        /*0294*/ 	.word	0x00000080
        /*0298*/ 	.word	0x00000001
        /*029c*/ 	.word	0x00000001


	//----- nvinfo : EIATTR_CRS_STACK_SIZE
	.align		4
.L_52:
        /*02a0*/ 	.byte	0x04, 0x1e
        /*02a2*/ 	.short	(.L_54 - .L_53)
.L_53:
        /*02a4*/ 	.word	0x00000000


	//----- nvinfo : EIATTR_CBANK_PARAM_SIZE
	.align		4
.L_54:
        /*02a8*/ 	.byte	0x03, 0x19
        /*02aa*/ 	.short	0x0050


	//----- nvinfo : EIATTR_PARAM_CBANK
	.align		4
        /*02ac*/ 	.byte	0x04, 0x0a
        /*02ae*/ 	.short	(.L_56 - .L_55)
	.align		4
.L_55:
        /*02b0*/ 	.word	index@(.nv.constant0.gluon_tcgen05)
        /*02b4*/ 	.short	0x0380
        /*02b6*/ 	.short	0x0050


	//----- nvinfo : EIATTR_SW_WAR
	.align		4
.L_56:
        /*02b8*/ 	.byte	0x04, 0x36
        /*02ba*/ 	.short	(.L_58 - .L_57)
.L_57:
        /*02bc*/ 	.word	0x00000008
.L_58:


//--------------------- .nv.compat                --------------------------
	.section	.nv.compat,"",@"SHT_CUDA_COMPAT_INFO"
	.align	4
        /*0000*/ 	.byte	0x02, 0x02, 0x02, 0x00, 0x02, 0x05, 0x05, 0x00, 0x02, 0x03, 0x03, 0x00, 0x02, 0x06, 0x01, 0x00


//--------------------- .nv.callgraph             --------------------------
	.section	.nv.callgraph,"",@"SHT_CUDA_CALLGRAPH"
	.align	4
	.sectionentsize	8
	.align		4
        /*0000*/ 	.word	0x00000000
	.align		4
        /*0004*/ 	.word	0xffffffff
	.align		4
        /*0008*/ 	.word	0x00000000
	.align		4
        /*000c*/ 	.word	0xfffffffe
	.align		4
        /*0010*/ 	.word	0x00000000
	.align		4
        /*0014*/ 	.word	0xfffffffd
	.align		4
        /*0018*/ 	.word	0x00000000
	.align		4
        /*001c*/ 	.word	0xfffffffc


//--------------------- .text.gluon_tcgen05       --------------------------
	.section	.text.gluon_tcgen05,"ax",@progbits
	.align	128
        .global         gluon_tcgen05
        .type           gluon_tcgen05,@function
        .size           gluon_tcgen05,(.L_x_77 - gluon_tcgen05)
        .other          gluon_tcgen05,@"STO_CUDA_ENTRY STV_DEFAULT"
gluon_tcgen05:
.text.gluon_tcgen05:
[----:B------:R-:W1:Y:S01]  /*0000*/  LDC R1, c[0x0][0x37c] ;  /* 0x0000df00ff017b82 */ /* 0x000e620000000800 */
[----:B------:R-:W2:Y:S02]  /*0010*/  S2R R0, SR_TID.X ;  /* 0x0000000000007919 */ /* 0x000ea40000002100 */
[----:B--2---:R-:W-:-:S13]  /*0020*/  ISETP.GE.U32.AND P2, PT, R0, 0x20, PT ;  /* 0x000000200000780c */ /* 0x004fda0003f46070 */
[----:B------:R-:W-:Y:S05]  /*0030*/  @P2 BRA `(.L_x_0) ;  /* 0x0000000000b82947 */ /* 0x000fea0003800000 */
[----:B------:R-:W2:Y:S01]  /*0040*/  S2UR UR6, SR_CgaCtaId ;  /* 0x00000000000679c3 */ /* 0x000ea20000008800 */
[----:B------:R-:W-:Y:S01]  /*0050*/  NOP ;  /* 0x0000000000007918 */ /* 0x000fe20000000000 */
[----:B------:R-:W-:Y:S02]  /*0060*/  UMOV UR4, 0x40 ;  /* 0x0000004000047882 */ /* 0x000fe40000000000 */
[----:B--2---:R-:W-:-:S09]  /*0070*/  ULEA UR4, UR6, UR4, 0x18 ;  /* 0x0000000406047291 */ /* 0x004fd2000f8ec0ff */
[----:B------:R-:W2:Y:S01]  /*0080*/  LDS.U8 R2, [UR4] ;  /* 0x00000004ff027984 */ /* 0x000ea20008000000 */
[----:B------:R-:W-:Y:S02]  /*0090*/  UMOV UR4, 0x400 ;  /* 0x0000040000047882 */ /* 0x000fe40000000000 */
[----:B------:R-:W-:Y:S01]  /*00a0*/  ULEA UR4, UR6, UR4, 0x18 ;  /* 0x0000000406047291 */ /* 0x000fe2000f8ec0ff */
[----:B--2---:R-:W-:-:S13]  /*00b0*/  ISETP.NE.AND P0, PT, R2, RZ, PT ;  /* 0x000000ff0200720c */ /* 0x004fda0003f05270 */
[----:B------:R-:W-:Y:S05]  /*00c0*/  @P0 BRA `(.L_x_1) ;  /* 0x00000000007c0947 */ /* 0x000fea0003800000 */
[----:B------:R-:W-:-:S13]  /*00d0*/  ELECT P0, URZ, PT ;  /* 0x0000000000ff782f */ /* 0x000fda0003800000 */
[----:B------:R-:W-:Y:S05]  /*00e0*/  @!P0 BRA `(.L_x_2) ;  /* 0x0000000000848947 */ /* 0x000fea0003800000 */
[----:B------:R-:W-:Y:S01]  /*00f0*/  UMOV UR5, 0x2 ;  /* 0x0000000200057882 */ /* 0x000fe20000000000 */
[----:B------:R-:W-:Y:S02]  /*0100*/  IMAD.MOV.U32 R5, RZ, RZ, 0x1 ;  /* 0x00000001ff057424 */ /* 0x000fe400078e00ff */
[----:B------:R-:W-:Y:S02]  /*0110*/  IMAD.MOV.U32 R3, RZ, RZ, 0x3 ;  /* 0x00000003ff037424 */ /* 0x000fe400078e00ff */
[----:B------:R-:W-:Y:S04]  /*0120*/  DEPBAR.LE SB2, 0x36 ;  /* 0x0000ad800000791a */ /* 0x000fe80000000000 */
[----:B------:R-:W2:Y:S02]  /*0130*/  UTCATOMSWS.FIND_AND_SET.ALIGN UP0, UR5, UR5 ;  /* 0x00000005000575e3 */ /* 0x000ea40008000800 */
[----:B--2---:R-:W-:-:S04]  /*0140*/  PLOP3.LUT P0, PT, PT, PT, UP0, 0x80, 0x8 ;  /* 0x000000000008781c */ /* 0x004fc80003f0f008 */
[----:B------:R-:W-:-:S04]  /*0150*/  SEL R2, RZ, 0xffffffff, !P0 ;  /* 0xffffffffff027807 */ /* 0x000fc80004000000 */
[----:B------:R-:W-:Y:S01]  /*0160*/  ISETP.NE.AND P0, PT, R2, RZ, PT ;  /* 0x000000ff0200720c */ /* 0x000fe20003f05270 */
[----:B------:R-:W-:-:S12]  /*0170*/  IMAD.U32 R2, RZ, RZ, UR5 ;  /* 0x00000005ff027e24 */ /* 0x000fd8000f8e00ff */
[----:B------:R-:W-:Y:S05]  /*0180*/  @P0 BRA `(.L_x_3) ;  /* 0x0000000000240947 */ /* 0x000fea0003800000 */
.L_x_4:
[----:B------:R-:W-:Y:S05]  /*0190*/  NANOSLEEP 0x64 ;  /* 0x000000640000795d */ /* 0x000fea0003800000 */
[----:B------:R-:W-:-:S05]  /*01a0*/  UMOV UR5, 0x2 ;  /* 0x0000000200057882 */ /* 0x000fca0000000000 */
[----:B------:R-:W-:Y:S04]  /*01b0*/  DEPBAR.LE SB2, 0x36 ;  /* 0x0000ad800000791a */ /* 0x000fe80000000000 */
[----:B------:R-:W2:Y:S02]  /*01c0*/  UTCATOMSWS.FIND_AND_SET.ALIGN UP0, UR5, UR5 ;  /* 0x00000005000575e3 */ /* 0x000ea40008000800 */
[----:B--2---:R-:W-:-:S04]  /*01d0*/  PLOP3.LUT P0, PT, PT, PT, UP0, 0x80, 0x8 ;  /* 0x000000000008781c */ /* 0x004fc80003f0f008 */
[----:B------:R-:W-:-:S04]  /*01e0*/  SEL R2, RZ, 0xffffffff, !P0 ;  /* 0xffffffffff027807 */ /* 0x000fc80004000000 */
[----:B------:R-:W-:Y:S01]  /*01f0*/  ISETP.NE.AND P0, PT, R2, RZ, PT ;  /* 0x000000ff0200720c */ /* 0x000fe20003f05270 */
[----:B------:R-:W-:-:S12]  /*0200*/  IMAD.U32 R2, RZ, RZ, UR5 ;  /* 0x00000005ff027e24 */ /* 0x000fd8000f8e00ff */
[----:B------:R-:W-:Y:S05]  /*0210*/  @!P0 BRA `(.L_x_4) ;  /* 0xfffffffc00dc8947 */ /* 0x000fea000383ffff */
.L_x_3:
[C---:B------:R-:W-:Y:S01]  /*0220*/  VIADD R4, R2.reuse, 0x10 ;  /* 0x0000001002047836 */ /* 0x040fe20000000000 */
[----:B------:R-:W-:Y:S01]  /*0230*/  UMOV UR5, 0x50 ;  /* 0x0000005000057882 */ /* 0x000fe20000000000 */
[----:B------:R-:W-:Y:S01]  /*0240*/  SHF.L.U32 R3, R3, R2, RZ ;  /* 0x0000000203037219 */ /* 0x000fe200000006ff */
[----:B------:R-:W-:Y:S01]  /*0250*/  ULEA UR5, UR6, UR5, 0x18 ;  /* 0x0000000506057291 */ /* 0x000fe2000f8ec0ff */
[----:B------:R-:W-:Y:S01]  /*0260*/  IMAD.SHL.U32 R2, R2, 0x20, RZ ;  /* 0x0000002002027824 */ /* 0x000fe200078e00ff */
[----:B------:R-:W-:-:S04]  /*0270*/  SHF.L.U32 R4, R5, R4, RZ ;  /* 0x0000000405047219 */ /* 0x000fc800000006ff */
[----:B------:R-:W-:-:S05]  /*0280*/  LOP3.LUT R3, R4, R3, RZ, 0xfc, !PT ;  /* 0x0000000304037212 */ /* 0x000fca00078efcff */
[----:B------:R2:W-:Y:S04]  /*0290*/  ATOMS.OR RZ, [UR5], R3 ;  /* 0x00000003ffff798c */ /* 0x0005e8000b000005 */
[----:B------:R2:W-:Y:S01]  /*02a0*/  STS [UR4], R2 ;  /* 0x00000002ff007988 */ /* 0x0005e20008000804 */
[----:B------:R-:W-:Y:S05]  /*02b0*/  BRA `(.L_x_2) ;  /* 0x0000000000107947 */ /* 0x000fea0003800000 */
.L_x_1:
[----:B------:R-:W-:Y:S01]  /*02c0*/  IMAD.MOV.U32 R3, RZ, RZ, -0x1 ;  /* 0xffffffffff037424 */ /* 0x000fe200078e00ff */
[----:B------:R-:W-:-:S04]  /*02d0*/  MOV R2, 0x300 ;  /* 0x0000030000027802 */ /* 0x000fc80000000f00 */
[----:B------:R2:W-:Y:S03]  /*02e0*/  STS [UR4], R3 ;  /* 0x00000003ff007988 */ /* 0x0005e60008000804 */
[----:B-12---:R-:W-:Y:S05]  /*02f0*/  CALL.REL.NOINC `($__internal_1_$__cuda_sm10x_tcgen05_guardrail_trap_phase_invalid_during_alloc) ;  /* 0x0000002400887944 */ /* 0x006fea0003c00000 */
.L_x_2:
[----:B------:R-:W-:Y:S05]  /*0300*/  WARPSYNC.ALL ;  /* 0x0000000000007948 */ /* 0x000fea0003800000 */
[----:B------:R-:W-:Y:S01]  /*0310*/  NOP ;  /* 0x0000000000007918 */ /* 0x000fe20000000000 */
.L_x_0:
[----:B------:R-:W3:Y:S08]  /*0320*/  S2UR UR4, SR_CgaCtaId ;  /* 0x00000000000479c3 */ /* 0x000ef00000008800 */
[----:B------:R-:W-:Y:S01]  /*0330*/  BAR.SYNC.DEFER_BLOCKING 0x0 ;  /* 0x0000000000007b1d */ /* 0x000fe20000010000 */
[----:B------:R-:W-:-:S05]  /*0340*/  LOP3.LUT R36, R0, 0x7f, RZ, 0xc0, !PT ;  /* 0x0000007f00247812 */ /* 0x000fca00078ec0ff */
[----:B------:R-:W-:Y:S02]  /*0350*/  UMOV UR8, 0x400 ;  /* 0x0000040000087882 */ /* 0x000fe40000000000 */
[----:B--2---:R-:W2:Y:S08]  /*0360*/  LDC R3, c[0x0][0x398] ;  /* 0x0000e600ff037b82 */ /* 0x004eb00000000800 */
[----:B------:R-:W4:Y:S01]  /*0370*/  LDC R6, c[0x0][0x3a0] ;  /* 0x0000e800ff067b82 */ /* 0x000f220000000800 */
[----:B---3--:R-:W-:-:S07]  /*0380*/  ULEA UR8, UR4, UR8, 0x18 ;  /* 0x0000000804087291 */ /* 0x008fce000f8ec0ff */
[----:B------:R-:W3:Y:S02]  /*0390*/  S2UR UR9, SR_CTAID.Y ;  /* 0x00000000000979c3 */ /* 0x000ee40000002600 */
[----:B------:R-:W5:Y:S06]  /*03a0*/  LDS R4, [UR8] ;  /* 0x00000008ff047984 */ /* 0x000f6c0008000800 */
[----:B------:R-:W-:Y:S06]  /*03b0*/  BAR.SYNC.DEFER_BLOCKING 0x0 ;  /* 0x0000000000007b1d */ /* 0x000fec0000010000 */
[----:B------:R-:W-:Y:S05]  /*03c0*/  @P2 BRA `(.L_x_5) ;  /* 0x0000000000182947 */ /* 0x000fea0003800000 */
[----:B------:R-:W-:Y:S01]  /*03d0*/  ELECT P0, URZ, PT ;  /* 0x0000000000ff782f */ /* 0x000fe20003800000 */
[----:B------:R-:W-:Y:S01]  /*03e0*/  IMAD.MOV.U32 R2, RZ, RZ, 0x1 ;  /* 0x00000001ff027424 */ /* 0x000fe200078e00ff */
[----:B------:R-:W-:Y:S01]  /*03f0*/  UMOV UR5, 0x40 ;  /* 0x0000004000057882 */ /* 0x000fe20000000000 */
[----:B------:R-:W-:Y:S01]  /*0400*/  UVIRTCOUNT.DEALLOC.SMPOOL 0x80 ;  /* 0x000000800000784c */ /* 0x000fe20000000000 */
[----:B------:R-:W-:-:S09]  /*0410*/  ULEA UR5, UR4, UR5, 0x18 ;  /* 0x0000000504057291 */ /* 0x000fd2000f8ec0ff */
[----:B------:R5:W-:Y:S03]  /*0420*/  @P0 STS.U8 [UR5], R2 ;  /* 0x00000002ff000988 */ /* 0x000be60008000005 */
.L_x_5:
[----:B------:R-:W5:Y:S01]  /*0430*/  S2UR UR4, SR_CTAID.Z ;  /* 0x00000000000479c3 */ /* 0x000f620000002700 */
[----:B------:R-:W4:Y:S01]  /*0440*/  LDCU UR5, c[0x0][0x370] ;  /* 0x00006e00ff0577ac */ /* 0x000f220008000800 */
[C---:B------:R-:W-:Y:S01]  /*0450*/  ISETP.GE.U32.AND P0, PT, R36.reuse, 0x20, PT ;  /* 0x000000202400780c */ /* 0x040fe20003f06070 */
[----:B--2--5:R-:W-:Y:S01]  /*0460*/  VIADD R2, R3, 0xffffffff ;  /* 0xffffffff03027836 */ /* 0x024fe20000000000 */
[C---:B------:R-:W-:Y:S01]  /*0470*/  ISETP.NE.U32.AND P3, PT, R36.reuse, RZ, PT ;  /* 0x000000ff2400720c */ /* 0x040fe20003f65070 */
[----:B------:R-:W2:Y:S01]  /*0480*/  LDCU UR6, c[0x0][0x374] ;  /* 0x00006e80ff0677ac */ /* 0x000ea20008000800 */
[----:B------:R-:W-:Y:S01]  /*0490*/  LEA R10, R36, UR8, 0x2 ;  /* 0x00000008240a7c11 */ /* 0x000fe2000f8e10ff */
[----:B----4-:R-:W-:Y:S01]  /*04a0*/  VIADD R9, R6, 0xffffffff ;  /* 0xffffffff06097836 */ /* 0x010fe20000000000 */
[----:B------:R-:W4:Y:S01]  /*04b0*/  S2UR UR7, SR_CTAID.X ;  /* 0x00000000000779c3 */ /* 0x000f220000002500 */
[----:B------:R-:W5:Y:S01]  /*04c0*/  LDCU.64 UR20, c[0x0][0x3c0] ;  /* 0x00007800ff1477ac */ /* 0x000f620008000a00 */
[----:B------:R-:W-:Y:S01]  /*04d0*/  R2UR UR23, R4 ;  /* 0x00000000041772ca */ /* 0x000fe200000e0000 */
[----:B------:R-:W-:Y:S04]  /*04e0*/  BSSY.RECONVERGENT B0, `(.L_x_6) ;  /* 0x0000011000007945 */ /* 0x000fe80003800200 */
[----:B------:R3:W-:Y:S01]  /*04f0*/  @!P0 STS [R10], RZ ;  /* 0x000000ff0a008388 */ /* 0x0007e20000000800 */
[----:B------:R-:W-:-:S03]  /*0500*/  NOP ;  /* 0x0000000000007918 */ /* 0x000fc60000000000 */
[----:B------:R3:W-:Y:S02]  /*0510*/  @!P3 STS [UR8+0x24], R2 ;  /* 0x00002402ff00b988 */ /* 0x0007e40008000808 */
[----:B--23--:R-:W-:Y:S02]  /*0520*/  UIMAD UR4, UR4, UR6, UR9 ;  /* 0x00000006040472a4 */ /* 0x00cfe4000f8e0209 */
[----:B------:R2:W-:Y:S02]  /*0530*/  @!P3 STS [UR8+0x20], R9 ;  /* 0x00002009ff00b988 */ /* 0x0005e40008000808 */
[----:B----4-:R-:W-:-:S04]  /*0540*/  UIMAD UR4, UR4, UR5, UR7 ;  /* 0x00000005040472a4 */ /* 0x010fc8000f8e0207 */
[----:B------:R-:W-:-:S04]  /*0550*/  UIMAD UR4, UR4, 0x180, URZ ;  /* 0x00000180040478a4 */ /* 0x000fc8000f8e02ff */
[----:B-----5:R-:W-:-:S04]  /*0560*/  UIADD3 UR24, UP0, UPT, UR4, UR20, URZ ;  /* 0x0000001404187290 */ /* 0x020fc8000ff1e0ff */
[----:B------:R-:W-:Y:S01]  /*0570*/  ULEA.HI.X.SX32 UR25, UR4, UR21, 0x1, UP0 ;  /* 0x0000001504197291 */ /* 0x000fe200080f0eff */
[----:B--2---:R-:W-:Y:S11]  /*0580*/  @P3 BRA `(.L_x_7) ;  /* 0x0000000000183947 */ /* 0x004ff60003800000 */
[----:B------:R-:W2:Y:S01]  /*0590*/  LDS R3, [UR8+0x8] ;  /* 0x00000808ff037984 */ /* 0x000ea20008000800 */
[----:B------:R-:W3:Y:S01]  /*05a0*/  LDC.64 R12, c[0x0][0x380] ;  /* 0x0000e000ff0c7b82 */ /* 0x000ee20000000a00 */
[----:B------:R-:W-:Y:S02]  /*05b0*/  IMAD.MOV.U32 R4, RZ, RZ, 0x70 ;  /* 0x00000070ff047424 */ /* 0x000fe400078e00ff */
[----:B---3--:R3:W-:Y:S03]  /*05c0*/  STS.64 [UR8], R12 ;  /* 0x0000000cff007988 */ /* 0x0087e60008000a08 */
[----:B--2---:R-:W-:-:S05]  /*05d0*/  LOP3.LUT R3, R3, 0x10, R4, 0xd8, !PT ;  /* 0x0000001003037812 */ /* 0x004fca00078ed804 */
[----:B------:R3:W-:Y:S02]  /*05e0*/  STS [UR8+0x8], R3 ;  /* 0x00000803ff007988 */ /* 0x0007e40008000808 */
.L_x_7:
[----:B------:R-:W-:Y:S05]  /*05f0*/  BSYNC.RECONVERGENT B0 ;  /* 0x0000000000007941 */ /* 0x000fea0003800200 */
.L_x_6:
[----:B------:R-:W-:Y:S04]  /*0600*/  BSSY.RECONVERGENT B0, `(.L_x_8) ;  /* 0x000000a000007945 */ /* 0x000fe80003800200 */
[----:B------:R-:W-:Y:S05]  /*0610*/  @P3 BRA `(.L_x_9) ;  /* 0x0000000000203947 */ /* 0x000fea0003800000 */
[----:B---3--:R-:W2:Y:S01]  /*0620*/  LDS R3, [UR8+0x34] ;  /* 0x00003408ff037984 */ /* 0x008ea20008000800 */
[----:B------:R-:W-:Y:S02]  /*0630*/  IMAD.MOV.U32 R4, RZ, RZ, 0x1f000000 ;  /* 0x1f000000ff047424 */ /* 0x000fe400078e00ff */
[----:B------:R-:W-:Y:S01]  /*0640*/  @!P3 IMAD.MOV.U32 R5, RZ, RZ, 0x3f ;  /* 0x0000003fff05b424 */ /* 0x000fe200078e00ff */
[----:B------:R-:W3:Y:S02]  /*0650*/  @!P3 LDS R8, [UR8+0x38] ;  /* 0x00003808ff08b984 */ /* 0x000ee40008000800 */
[----:B--2---:R-:W-:Y:S02]  /*0660*/  LOP3.LUT R3, R3, 0xff000000, R4, 0xb8, !PT ;  /* 0xff00000003037812 */ /* 0x004fe400078eb804 */
[----:B---3--:R-:W-:-:S03]  /*0670*/  @!P3 LOP3.LUT R4, R8, 0xff, R5, 0xb8, !PT ;  /* 0x000000ff0804b812 */ /* 0x008fc600078eb805 */
[----:B------:R2:W-:Y:S04]  /*0680*/  STS [UR8+0x34], R3 ;  /* 0x00003403ff007988 */ /* 0x0005e80008000808 */
[----:B------:R2:W-:Y:S02]  /*0690*/  @!P3 STS [UR8+0x38], R4 ;  /* 0x00003804ff00b988 */ /* 0x0005e40008000808 */
.L_x_9:
[----:B------:R-:W-:Y:S05]  /*06a0*/  BSYNC.RECONVERGENT B0 ;  /* 0x0000000000007941 */ /* 0x000fea0003800200 */
.L_x_8:
[----:B------:R-:W-:Y:S04]  /*06b0*/  BSSY.RECONVERGENT B0, `(.L_x_10) ;  /* 0x000000e000007945 */ /* 0x000fe80003800200 */
[----:B------:R-:W-:Y:S05]  /*06c0*/  @P3 BRA `(.L_x_11) ;  /* 0x0000000000303947 */ /* 0x000fea0003800000 */
[----:B--2---:R-:W2:Y:S01]  /*06d0*/  LDS R4, [UR8+0x34] ;  /* 0x00003408ff047984 */ /* 0x004ea20008000800 */
[----:B---3--:R-:W3:Y:S03]  /*06e0*/  LDC.64 R12, c[0x0][0x3a8] ;  /* 0x0000ea00ff0c7b82 */ /* 0x008ee60000000a00 */
[----:B------:R-:W4:Y:S01]  /*06f0*/  LDS R3, [UR8+0x1c] ;  /* 0x00001c08ff037984 */ /* 0x000f220008000800 */
[C---:B---3--:R-:W-:Y:S01]  /*0700*/  SHF.L.U64.HI R8, R12.reuse, 0x1, R13 ;  /* 0x000000010c087819 */ /* 0x048fe2000001020d */
[----:B------:R-:W-:-:S03]  /*0710*/  IMAD.SHL.U32 R5, R12, 0x2, RZ ;  /* 0x000000020c057824 */ /* 0x000fc600078e00ff */
[--C-:B------:R-:W-:Y:S02]  /*0720*/  SHF.R.U32.HI R12, RZ, 0x4, R8.reuse ;  /* 0x00000004ff0c7819 */ /* 0x100fe40000011608 */
[----:B------:R-:W-:-:S05]  /*0730*/  SHF.R.U64 R5, R5, 0x4, R8 ;  /* 0x0000000405057819 */ /* 0x000fca0000001208 */
[----:B------:R5:W-:Y:S01]  /*0740*/  STS [UR8+0xc], R5 ;  /* 0x00000c05ff007988 */ /* 0x000be20008000808 */
[----:B--2---:R-:W-:Y:S02]  /*0750*/  LOP3.LUT R4, R4, 0x7, RZ, 0xb8, !PT ;  /* 0x0000000704047812 */ /* 0x004fe400078eb8ff */
[----:B----4-:R-:W-:-:S03]  /*0760*/  LOP3.LUT R3, R3, 0xf, R12, 0xb8, !PT ;  /* 0x0000000f03037812 */ /* 0x010fc600078eb80c */
[----:B------:R5:W-:Y:S04]  /*0770*/  STS [UR8+0x34], R4 ;  /* 0x00003404ff007988 */ /* 0x000be80008000808 */
[----:B------:R5:W-:Y:S02]  /*0780*/  STS [UR8+0x1c], R3 ;  /* 0x00001c03ff007988 */ /* 0x000be40008000808 */
.L_x_11:
[----:B------:R-:W-:Y:S05]  /*0790*/  BSYNC.RECONVERGENT B0 ;  /* 0x0000000000007941 */ /* 0x000fea0003800200 */
.L_x_10:
[----:B------:R-:W-:Y:S04]  /*07a0*/  BSSY.RECONVERGENT B1, `(.L_x_12) ;  /* 0x000001a000017945 */ /* 0x000fe80003800200 */
[----:B------:R-:W-:Y:S04]  /*07b0*/  BSSY.RELIABLE B0, `(.L_x_13) ;  /* 0x0000015000007945 */ /* 0x000fe80003800100 */
[----:B------:R-:W-:Y:S05]  /*07c0*/  @P3 BRA `(.L_x_14) ;  /* 0x0000000000203947 */ /* 0x000fea0003800000 */
[----:B--23-5:R-:W2:Y:S02]  /*07d0*/  LDS R3, [UR8+0x34] ;  /* 0x00003408ff037984 */ /* 0x02cea40008000800 */
[----:B--2---:R-:W-:-:S05]  /*07e0*/  LOP3.LUT R3, R3, 0x38, RZ, 0xb8, !PT ;  /* 0x0000003803037812 */ /* 0x004fca00078eb8ff */
[----:B------:R2:W-:Y:S01]  /*07f0*/  STS [UR8+0x34], R3 ;  /* 0x00003403ff007988 */ /* 0x0005e20008000808 */
[----:B------:R-:W-:Y:S05]  /*0800*/  @P3 BRA `(.L_x_15) ;  /* 0x0000000000203947 */ /* 0x000fea0003800000 */
[----:B--2---:R-:W2:Y:S01]  /*0810*/  LDS R3, [UR8+0x8] ;  /* 0x00000808ff037984 */ /* 0x004ea20008000800 */
[----:B------:R-:W-:-:S05]  /*0820*/  IMAD.MOV.U32 R4, RZ, RZ, 0x780 ;  /* 0x00000780ff047424 */ /* 0x000fca00078e00ff */
[----:B--2---:R-:W-:-:S05]  /*0830*/  LOP3.LUT R3, R3, 0x300, R4, 0xd8, !PT ;  /* 0x0000030003037812 */ /* 0x004fca00078ed804 */
[----:B------:R4:W-:Y:S02]  /*0840*/  STS [UR8+0x8], R3 ;  /* 0x00000803ff007988 */ /* 0x0009e40008000808 */
.L_x_14:
[----:B------:R-:W-:Y:S05]  /*0850*/  @P3 BRA `(.L_x_16) ;  /* 0x0000000000283947 */ /* 0x000fea0003800000 */
[----:B--2345:R-:W2:Y:S02]  /*0860*/  LDS R3, [UR8+0x8] ;  /* 0x00000808ff037984 */ /* 0x03cea40008000800 */
[----:B--2---:R-:W-:-:S05]  /*0870*/  LOP3.LUT R3, R3, 0x1800, RZ, 0xb8, !PT ;  /* 0x0000180003037812 */ /* 0x004fca00078eb8ff */
[----:B------:R3:W-:Y:S02]  /*0880*/  STS [UR8+0x8], R3 ;  /* 0x00000803ff007988 */ /* 0x0007e40008000808 */
.L_x_15:
[----:B------:R-:W-:Y:S05]  /*0890*/  @P3 BREAK.RELIABLE B0 ;  /* 0x0000000000003942 */ /* 0x000fea0003800100 */
[----:B------:R-:W-:Y:S05]  /*08a0*/  @P3 BRA `(.L_x_17) ;  /* 0x0000000000243947 */ /* 0x000fea0003800000 */
[----:B------:R-:W4:Y:S01]  /*08b0*/  LDS R4, [UR8+0x8] ;  /* 0x00000808ff047984 */ /* 0x000f220008000800 */
[----:B--23--:R-:W-:-:S05]  /*08c0*/  IMAD.MOV.U32 R3, RZ, RZ, 0x6000 ;  /* 0x00006000ff037424 */ /* 0x00cfca00078e00ff */
[----:B----4-:R-:W-:-:S04]  /*08d0*/  LOP3.LUT R3, R4, 0x4000, R3, 0xd8, !PT ;  /* 0x0000400004037812 */ /* 0x010fc800078ed803 */
[----:B------:R-:W-:-:S05]  /*08e0*/  LOP3.LUT R3, R3, 0x400000, RZ, 0xb8, !PT ;  /* 0x0040000003037812 */ /* 0x000fca00078eb8ff */
[----:B------:R2:W-:Y:S02]  /*08f0*/  STS [UR8+0x8], R3 ;  /* 0x00000803ff007988 */ /* 0x0005e40008000808 */
.L_x_16:
[----:B------:R-:W-:Y:S05]  /*0900*/  BSYNC.RELIABLE B0 ;  /* 0x0000000000007941 */ /* 0x000fea0003800100 */
.L_x_13:
[----:B--2345:R-:W2:Y:S02]  /*0910*/  @!P3 LDS R3, [UR8+0x8] ;  /* 0x00000808ff03b984 */ /* 0x03cea40008000800 */
[----:B--2---:R-:W-:-:S05]  /*0920*/  @!P3 LOP3.LUT R3, R3, 0x8000, RZ, 0xb8, !PT ;  /* 0x000080000303b812 */ /* 0x004fca00078eb8ff */
[----:B------:R4:W-:Y:S02]  /*0930*/  @!P3 STS [UR8+0x8], R3 ;  /* 0x00000803ff00b988 */ /* 0x0009e40008000808 */
.L_x_17:
[----:B------:R-:W-:Y:S05]  /*0940*/  BSYNC.RECONVERGENT B1 ;  /* 0x0000000000017941 */ /* 0x000fea0003800200 */
.L_x_12:
[----:B------:R-:W-:Y:S05]  /*0950*/  WARPSYNC.ALL ;  /* 0x0000000000007948 */ /* 0x000fea0003800000 */
[----:B------:R-:W-:Y:S01]  /*0960*/  NOP ;  /* 0x0000000000007918 */ /* 0x000fe20000000000 */
[----:B------:R-:W-:Y:S05]  /*0970*/  @P0 BRA `(.L_x_18) ;  /* 0x0000000000300947 */ /* 0x000fea0003800000 */
[----:B--234-:R-:W2:Y:S01]  /*0980*/  S2R R3, SR_LANEID ;  /* 0x0000000000037919 */ /* 0x01cea20000000000 */
[----:B------:R-:W-:Y:S05]  /*0990*/  WARPSYNC.ALL ;  /* 0x0000000000007948 */ /* 0x000fea0003800000 */
[----:B------:R-:W-:Y:S01]  /*09a0*/  NOP ;  /* 0x0000000000007918 */ /* 0x000fe20000000000 */
[----:B--2---:R-:W-:-:S05]  /*09b0*/  IMAD.SHL.U32 R3, R3, 0x4, RZ ;  /* 0x0000000403037824 */ /* 0x004fca00078e00ff */
[----:B------:R-:W2:Y:S01]  /*09c0*/  LDS R7, [R3+UR8] ;  /* 0x0000000803077984 */ /* 0x000ea20008000800 */
[----:B------:R-:W-:-:S05]  /*09d0*/  IADD3 R4, P1, PT, R3, UR24, RZ ;  /* 0x0000001803047c10 */ /* 0x000fca000ff3e0ff */
[----:B------:R-:W-:-:S05]  /*09e0*/  IMAD.X R5, RZ, RZ, UR25, P1 ;  /* 0x00000019ff057e24 */ /* 0x000fca00088e06ff */
[----:B--2---:R5:W2:Y:S01]  /*09f0*/  ATOMG.E.EXCH.STRONG.GPU PT, RZ, [R4], R7 ;  /* 0x0000000704ff73a8 */ /* 0x004aa200041ee100 */
[----:B------:R-:W-:-:S04]  /*0a00*/  DEPBAR {5,4,3,2,1,0} ;  /* 0x0000003f0000791a */ /* 0x000fc80000000000 */
[----:B------:R-:W3:Y:S02]  /*0a10*/  CCTL.E.C.LDCU.IV.DEEP [UR24] ;  /* 0x0000000018007540 */ /* 0x000ee40009c08000 */
[----:B---3--:R5:W-:Y:S01]  /*0a20*/  UTMACCTL.IV [UR24] ;  /* 0x00000000180079b9 */ /* 0x008be20008000000 */
[----:B------:R-:W-:Y:S01]  /*0a30*/  NOP ;  /* 0x0000000000007918 */ /* 0x000fe20000000000 */
.L_x_18:
[----:B------:R-:W-:Y:S05]  /*0a40*/  @P0 BRA `(.L_x_19) ;  /* 0x00000000000c0947 */ /* 0x000fea0003800000 */
[----:B------:R0:W-:Y:S01]  /*0a50*/  UTMACMDFLUSH ;  /* 0x00000000000079b7 */ /* 0x0001e20000000000 */
[----:B------:R-:W-:Y:S05]  /*0a60*/  @P0 BRA `(.L_x_19) ;  /* 0x0000000000040947 */ /* 0x000fea0003800000 */
[----:B------:R-:W-:-:S04]  /*0a70*/  DEPBAR.LE SB0, 0x0 ;  /* 0x000080000000791a */ /* 0x000fc80000000000 */
.L_x_19:
[----:B------:R-:W-:Y:S05]  /*0a80*/  WARPSYNC.ALL ;  /* 0x0000000000007948 */ /* 0x000fea0003800000 */
[----:B------:R-:W-:Y:S01]  /*0a90*/  NOP ;  /* 0x0000000000007918 */ /* 0x000fe20000000000 */
[----:B--2---:R-:W-:Y:S06]  /*0aa0*/  BAR.SYNC.DEFER_BLOCKING 0x0 ;  /* 0x0000000000007b1d */ /* 0x004fec0000010000 */
[----:B------:R-:W-:Y:S02]  /*0ab0*/  BSSY.RECONVERGENT B1, `(.L_x_20) ;  /* 0x000000b000017945 */ /* 0x000fe40003800200 */
[----:B------:R-:W-:Y:S06]  /*0ac0*/  BAR.SYNC.DEFER_BLOCKING 0x0 ;  /* 0x0000000000007b1d */ /* 0x000fec0000010000 */
[----:B------:R2:W-:Y:S01]  /*0ad0*/  @!P0 STS [R10], RZ ;  /* 0x000000ff0a008388 */ /* 0x0005e20000000800 */
[----:B------:R-:W-:Y:S01]  /*0ae0*/  NOP ;  /* 0x0000000000007918 */ /* 0x000fe20000000000 */
[----:B------:R-:W-:Y:S05]  /*0af0*/  @P3 BRA `(.L_x_21) ;  /* 0x0000000000183947 */ /* 0x000fea0003800000 */
[----:B---34-:R-:W3:Y:S01]  /*0b00*/  LDS R3, [UR8+0x8] ;  /* 0x00000808ff037984 */ /* 0x018ee20008000800 */
[----:B------:R-:W4:Y:S01]  /*0b10*/  LDC.64 R12, c[0x0][0x388] ;  /* 0x0000e200ff0c7b82 */ /* 0x000f220000000a00 */
[----:B-----5:R-:W-:Y:S02]  /*0b20*/  IMAD.MOV.U32 R4, RZ, RZ, 0x70 ;  /* 0x00000070ff047424 */ /* 0x020fe400078e00ff */
[----:B----4-:R4:W-:Y:S03]  /*0b30*/  STS.64 [UR8], R12 ;  /* 0x0000000cff007988 */ /* 0x0109e60008000a08 */
[----:B---3--:R-:W-:-:S05]  /*0b40*/  LOP3.LUT R3, R3, 0x10, R4, 0xd8, !PT ;  /* 0x0000001003037812 */ /* 0x008fca00078ed804 */
[----:B------:R4:W-:Y:S02]  /*0b50*/  STS [UR8+0x8], R3 ;  /* 0x00000803ff007988 */ /* 0x0009e40008000808 */
.L_x_21:
[----:B-----5:R-:W-:Y:S05]  /*0b60*/  BSYNC.RECONVERGENT B1 ;  /* 0x0000000000017941 */ /* 0x020fea0003800200 */
.L_x_20:
[----:B------:R-:W-:Y:S04]  /*0b70*/  BSSY.RECONVERGENT B2, `(.L_x_22) ;  /* 0x000000f000027945 */ /* 0x000fe80003800200 */
[----:B------:R-:W-:Y:S04]  /*0b80*/  BSSY.RELIABLE B1, `(.L_x_23) ;  /* 0x000000c000017945 */ /* 0x000fe80003800100 */
[----:B------:R-:W-:Y:S05]  /*0b90*/  @P3 BRA `(.L_x_24) ;  /* 0x0000000000283947 */ /* 0x000fea0003800000 */
[----:B---34-:R-:W3:Y:S01]  /*0ba0*/  LDS R3, [UR8+0x34] ;  /* 0x00003408ff037984 */ /* 0x018ee20008000800 */
[----:B------:R-:W-:Y:S01]  /*0bb0*/  IMAD.MOV.U32 R4, RZ, RZ, 0x1f000000 ;  /* 0x1f000000ff047424 */ /* 0x000fe200078e00ff */
[----:B------:R-:W-:Y:S05]  /*0bc0*/  @P3 BREAK.RELIABLE B1 ;  /* 0x0000000000013942 */ /* 0x000fea0003800100 */
[----:B---3--:R-:W-:-:S05]  /*0bd0*/  LOP3.LUT R3, R3, 0xff000000, R4, 0xb8, !PT ;  /* 0xff00000003037812 */ /* 0x008fca00078eb804 */
[----:B------:R3:W-:Y:S01]  /*0be0*/  STS [UR8+0x34], R3 ;  /* 0x00003403ff007988 */ /* 0x0007e20008000808 */
[----:B------:R-:W-:Y:S05]  /*0bf0*/  @P3 BRA `(.L_x_25) ;  /* 0x0000000000183947 */ /* 0x000fea0003800000 */
[----:B---3--:R-:W3:Y:S01]  /*0c00*/  LDS R3, [UR8+0x38] ;  /* 0x00003808ff037984 */ /* 0x008ee20008000800 */
[----:B------:R-:W-:-:S05]  /*0c10*/  IMAD.MOV.U32 R4, RZ, RZ, 0x3f ;  /* 0x0000003fff047424 */ /* 0x000fca00078e00ff */
[----:B---3--:R-:W-:-:S05]  /*0c20*/  LOP3.LUT R3, R3, 0xff, R4, 0xb8, !PT ;  /* 0x000000ff03037812 */ /* 0x008fca00078eb804 */
[----:B------:R5:W-:Y:S02]  /*0c30*/  STS [UR8+0x38], R3 ;  /* 0x00003803ff007988 */ /* 0x000be40008000808 */
.L_x_24:
[----:B------:R-:W-:Y:S05]  /*0c40*/  BSYNC.RELIABLE B1 ;  /* 0x0000000000017941 */ /* 0x000fea0003800100 */
.L_x_23:
[----:B------:R2:W-:Y:S02]  /*0c50*/  @!P3 STS [UR8+0x20], R9 ;  /* 0x00002009ff00b988 */ /* 0x0005e40008000808 */
.L_x_25:
[----:B------:R-:W-:Y:S05]  /*0c60*/  BSYNC.RECONVERGENT B2 ;  /* 0x0000000000027941 */ /* 0x000fea0003800200 */
.L_x_22:
[----:B------:R-:W-:Y:S05]  /*0c70*/  WARPSYNC.ALL ;  /* 0x0000000000007948 */ /* 0x000fea0003800000 */
[----:B------:R-:W-:Y:S01]  /*0c80*/  NOP ;  /* 0x0000000000007918 */ /* 0x000fe20000000000 */
[----:B---345:R-:W3:Y:S01]  /*0c90*/  LDC R3, c[0x0][0x39c] ;  /* 0x0000e700ff037b82 */ /* 0x038ee20000000800 */
[----:B------:R-:W-:Y:S01]  /*0ca0*/  BSSY.RECONVERGENT B2, `(.L_x_26) ;  /* 0x0000010000027945 */ /* 0x000fe20003800200 */
[----:B---3--:R-:W-:-:S05]  /*0cb0*/  VIADD R3, R3, 0xffffffff ;  /* 0xffffffff03037836 */ /* 0x008fca0000000000 */
[----:B------:R3:W-:Y:S01]  /*0cc0*/  @!P3 STS [UR8+0x24], R3 ;  /* 0x00002403ff00b988 */ /* 0x0007e20008000808 */
[----:B------:R-:W-:Y:S05]  /*0cd0*/  @P3 BRA `(.L_x_27) ;  /* 0x0000000000303947 */ /* 0x000fea0003800000 */
[----:B------:R-:W4:Y:S01]  /*0ce0*/  LDS R5, [UR8+0x34] ;  /* 0x00003408ff057984 */ /* 0x000f220008000800 */
[----:B------:R-:W5:Y:S03]  /*0cf0*/  LDC.64 R12, c[0x0][0x3b0] ;  /* 0x0000ec00ff0c7b82 */ /* 0x000f660000000a00 */
[----:B------:R-:W2:Y:S01]  /*0d00*/  LDS R4, [UR8+0x1c] ;  /* 0x00001c08ff047984 */ /* 0x000ea20008000800 */
[C---:B-----5:R-:W-:Y:S01]  /*0d10*/  SHF.L.U64.HI R8, R12.reuse, 0x1, R13 ;  /* 0x000000010c087819 */ /* 0x060fe2000001020d */
[----:B------:R-:W-:-:S03]  /*0d20*/  IMAD.SHL.U32 R7, R12, 0x2, RZ ;  /* 0x000000020c077824 */ /* 0x000fc600078e00ff */
[--C-:B--2---:R-:W-:Y:S02]  /*0d30*/  SHF.R.U32.HI R9, RZ, 0x4, R8.reuse ;  /* 0x00000004ff097819 */ /* 0x104fe40000011608 */
[----:B------:R-:W-:-:S05]  /*0d40*/  SHF.R.U64 R7, R7, 0x4, R8 ;  /* 0x0000000407077819 */ /* 0x000fca0000001208 */
[----:B------:R5:W-:Y:S01]  /*0d50*/  STS [UR8+0xc], R7 ;  /* 0x00000c07ff007988 */ /* 0x000be20008000808 */
[----:B----4-:R-:W-:Y:S02]  /*0d60*/  LOP3.LUT R5, R5, 0x7, RZ, 0xb8, !PT ;  /* 0x0000000705057812 */ /* 0x010fe400078eb8ff */
[----:B------:R-:W-:-:S03]  /*0d70*/  LOP3.LUT R4, R4, 0xf, R9, 0xb8, !PT ;  /* 0x0000000f04047812 */ /* 0x000fc600078eb809 */
[----:B------:R5:W-:Y:S04]  /*0d80*/  STS [UR8+0x34], R5 ;  /* 0x00003405ff007988 */ /* 0x000be80008000808 */
[----:B------:R5:W-:Y:S02]  /*0d90*/  STS [UR8+0x1c], R4 ;  /* 0x00001c04ff007988 */ /* 0x000be40008000808 */
.L_x_27:
[----:B------:R-:W-:Y:S05]  /*0da0*/  BSYNC.RECONVERGENT B2 ;  /* 0x0000000000027941 */ /* 0x000fea0003800200 */
.L_x_26:
[----:B------:R-:W-:Y:S04]  /*0db0*/  BSSY.RECONVERGENT B3, `(.L_x_28) ;  /* 0x000001a000037945 */ /* 0x000fe80003800200 */
[----:B------:R-:W-:Y:S04]  /*0dc0*/  BSSY.RELIABLE B2, `(.L_x_29) ;  /* 0x0000015000027945 */ /* 0x000fe80003800100 */
[----:B------:R-:W-:Y:S05]  /*0dd0*/  @P3 BRA `(.L_x_30) ;  /* 0x0000000000203947 */ /* 0x000fea0003800000 */
[----:B-----5:R-:W4:Y:S02]  /*0de0*/  LDS R4, [UR8+0x34] ;  /* 0x00003408ff047984 */ /* 0x020f240008000800 */
[----:B----4-:R-:W-:-:S05]  /*0df0*/  LOP3.LUT R4, R4, 0x38, RZ, 0xb8, !PT ;  /* 0x0000003804047812 */ /* 0x010fca00078eb8ff */
[----:B------:R4:W-:Y:S01]  /*0e00*/  STS [UR8+0x34], R4 ;  /* 0x00003404ff007988 */ /* 0x0009e20008000808 */
[----:B------:R-:W-:Y:S05]  /*0e10*/  @P3 BRA `(.L_x_31) ;  /* 0x0000000000203947 */ /* 0x000fea0003800000 */
[----:B----4-:R-:W4:Y:S01]  /*0e20*/  LDS R4, [UR8+0x8] ;  /* 0x00000808ff047984 */ /* 0x010f220008000800 */
[----:B------:R-:W-:-:S05]  /*0e30*/  IMAD.MOV.U32 R5, RZ, RZ, 0x780 ;  /* 0x00000780ff057424 */ /* 0x000fca00078e00ff */
[----:B----4-:R-:W-:-:S05]  /*0e40*/  LOP3.LUT R4, R4, 0x300, R5, 0xd8, !PT ;  /* 0x0000030004047812 */ /* 0x010fca00078ed805 */
[----:B------:R4:W-:Y:S02]  /*0e50*/  STS [UR8+0x8], R4 ;  /* 0x00000804ff007988 */ /* 0x0009e40008000808 */
.L_x_30:
[----:B------:R-:W-:Y:S05]  /*0e60*/  @P3 BRA `(.L_x_32) ;  /* 0x0000000000283947 */ /* 0x000fea0003800000 */
[----:B----45:R-:W4:Y:S02]  /*0e70*/  LDS R4, [UR8+0x8] ;  /* 0x00000808ff047984 */ /* 0x030f240008000800 */
[----:B----4-:R-:W-:-:S05]  /*0e80*/  LOP3.LUT R4, R4, 0x1800, RZ, 0xb8, !PT ;  /* 0x0000180004047812 */ /* 0x010fca00078eb8ff */
[----:B------:R5:W-:Y:S02]  /*0e90*/  STS [UR8+0x8], R4 ;  /* 0x00000804ff007988 */ /* 0x000be40008000808 */
.L_x_31:
[----:B------:R-:W-:Y:S05]  /*0ea0*/  @P3 BREAK.RELIABLE B2 ;  /* 0x0000000000023942 */ /* 0x000fea0003800100 */
[----:B------:R-:W-:Y:S05]  /*0eb0*/  @P3 BRA `(.L_x_33) ;  /* 0x0000000000243947 */ /* 0x000fea0003800000 */
[----:B----45:R-:W4:Y:S01]  /*0ec0*/  LDS R4, [UR8+0x8] ;  /* 0x00000808ff047984 */ /* 0x030f220008000800 */
[----:B------:R-:W-:-:S05]  /*0ed0*/  IMAD.MOV.U32 R5, RZ, RZ, 0x6000 ;  /* 0x00006000ff057424 */ /* 0x000fca00078e00ff */
[----:B----4-:R-:W-:-:S04]  /*0ee0*/  LOP3.LUT R4, R4, 0x4000, R5, 0xd8, !PT ;  /* 0x0000400004047812 */ /* 0x010fc800078ed805 */
[----:B------:R-:W-:-:S05]  /*0ef0*/  LOP3.LUT R4, R4, 0x400000, RZ, 0xb8, !PT ;  /* 0x0040000004047812 */ /* 0x000fca00078eb8ff */
[----:B------:R4:W-:Y:S02]  /*0f00*/  STS [UR8+0x8], R4 ;  /* 0x00000804ff007988 */ /* 0x0009e40008000808 */
.L_x_32:
[----:B------:R-:W-:Y:S05]  /*0f10*/  BSYNC.RELIABLE B2 ;  /* 0x0000000000027941 */ /* 0x000fea0003800100 */
.L_x_29:
[----:B----45:R-:W4:Y:S02]  /*0f20*/  @!P3 LDS R4, [UR8+0x8] ;  /* 0x00000808ff04b984 */ /* 0x030f240008000800 */
[----:B----4-:R-:W-:-:S05]  /*0f30*/  @!P3 LOP3.LUT R4, R4, 0x8000, RZ, 0xb8, !PT ;  /* 0x000080000404b812 */ /* 0x010fca00078eb8ff */
[----:B------:R4:W-:Y:S02]  /*0f40*/  @!P3 STS [UR8+0x8], R4 ;  /* 0x00000804ff00b988 */ /* 0x0009e40008000808 */
.L_x_33:
[----:B------:R-:W-:Y:S05]  /*0f50*/  BSYNC.RECONVERGENT B3 ;  /* 0x0000000000037941 */ /* 0x000fea0003800200 */
.L_x_28:
[----:B------:R-:W-:Y:S05]  /*0f60*/  WARPSYNC.ALL ;  /* 0x0000000000007948 */ /* 0x000fea0003800000 */
[----:B------:R-:W-:Y:S01]  /*0f70*/  NOP ;  /* 0x0000000000007918 */ /* 0x000fe20000000000 */
[----:B------:R-:W-:-:S04]  /*0f80*/  UIADD3 UR5, UPT, UPT, UR4, 0x80, URZ ;  /* 0x0000008004057890 */ /* 0x000fc8000fffe0ff */
[----:B------:R-:W-:-:S04]  /*0f90*/  UIADD3 UR26, UP0, UPT, UR5, UR20, URZ ;  /* 0x00000014051a7290 */ /* 0x000fc8000ff1e0ff */
[----:B------:R-:W-:Y:S01]  /*0fa0*/  ULEA.HI.X.SX32 UR27, UR5, UR21, 0x1, UP0 ;  /* 0x00000015051b7291 */ /* 0x000fe200080f0eff */
[----:B------:R-:W-:Y:S11]  /*0fb0*/  @P0 BRA `(.L_x_34) ;  /* 0x0000000000300947 */ /* 0x000ff60003800000 */
[----:B----45:R-:W4:Y:S01]  /*0fc0*/  S2R R4, SR_LANEID ;  /* 0x0000000000047919 */ /* 0x030f220000000000 */
[----:B------:R-:W-:Y:S05]  /*0fd0*/  WARPSYNC.ALL ;  /* 0x0000000000007948 */ /* 0x000fea0003800000 */
[----:B------:R-:W-:Y:S01]  /*0fe0*/  NOP ;  /* 0x0000000000007918 */ /* 0x000fe20000000000 */
[----:B----4-:R-:W-:-:S05]  /*0ff0*/  IMAD.SHL.U32 R8, R4, 0x4, RZ ;  /* 0x0000000404087824 */ /* 0x010fca00078e00ff */
[----:B------:R-:W4:Y:S01]  /*1000*/  LDS R7, [R8+UR8] ;  /* 0x0000000808077984 */ /* 0x000f220008000800 */
[----:B------:R-:W-:-:S05]  /*1010*/  IADD3 R4, P1, PT, R8, UR26, RZ ;  /* 0x0000001a08047c10 */ /* 0x000fca000ff3e0ff */
[----:B------:R-:W-:-:S05]  /*1020*/  IMAD.X R5, RZ, RZ, UR27, P1 ;  /* 0x0000001bff057e24 */ /* 0x000fca00088e06ff */
[----:B----4-:R4:W5:Y:S01]  /*1030*/  ATOMG.E.EXCH.STRONG.GPU PT, RZ, [R4], R7 ;  /* 0x0000000704ff73a8 */ /* 0x01096200041ee100 */
[----:B------:R-:W-:-:S04]  /*1040*/  DEPBAR {5,4,3,2,1,0} ;  /* 0x0000003f0000791a */ /* 0x000fc80000000000 */
[----:B------:R-:W2:Y:S02]  /*1050*/  CCTL.E.C.LDCU.IV.DEEP [UR26] ;  /* 0x000000001a007540 */ /* 0x000ea40009c08000 */
[----:B--2---:R4:W-:Y:S01]  /*1060*/  UTMACCTL.IV [UR26] ;  /* 0x000000001a0079b9 */ /* 0x0049e20008000000 */
[----:B------:R-:W-:Y:S01]  /*1070*/  NOP ;  /* 0x0000000000007918 */ /* 0x000fe20000000000 */
.L_x_34:
[----:B------:R-:W-:Y:S05]  /*1080*/  @P0 BRA `(.L_x_35) ;  /* 0x00000000000c0947 */ /* 0x000fea0003800000 */
[----:B------:R0:W-:Y:S01]  /*1090*/  UTMACMDFLUSH ;  /* 0x00000000000079b7 */ /* 0x0001e20000000000 */
[----:B------:R-:W-:Y:S05]  /*10a0*/  @P0 BRA `(.L_x_35) ;  /* 0x0000000000040947 */ /* 0x000fea0003800000 */
[----:B------:R-:W-:-:S04]  /*10b0*/  DEPBAR.LE SB0, 0x0 ;  /* 0x000080000000791a */ /* 0x000fc80000000000 */
.L_x_35:
[----:B------:R-:W-:Y:S05]  /*10c0*/  WARPSYNC.ALL ;  /* 0x0000000000007948 */ /* 0x000fea0003800000 */
[----:B------:R-:W-:Y:S01]  /*10d0*/  NOP ;  /* 0x0000000000007918 */ /* 0x000fe20000000000 */
[----:B-----5:R-:W-:Y:S06]  /*10e0*/  BAR.SYNC.DEFER_BLOCKING 0x0 ;  /* 0x0000000000007b1d */ /* 0x020fec0000010000 */
[----:B------:R-:W-:Y:S02]  /*10f0*/  BSSY.RECONVERGENT B3, `(.L_x_36) ;  /* 0x000000b000037945 */ /* 0x000fe40003800200 */
[----:B------:R-:W-:Y:S06]  /*1100*/  BAR.SYNC.DEFER_BLOCKING 0x0 ;  /* 0x0000000000007b1d */ /* 0x000fec0000010000 */
[----:B------:R5:W-:Y:S01]  /*1110*/  @!P0 STS [R10], RZ ;  /* 0x000000ff0a008388 */ /* 0x000be20000000800 */
[----:B------:R-:W-:Y:S01]  /*1120*/  NOP ;  /* 0x0000000000007918 */ /* 0x000fe20000000000 */
[----:B------:R-:W-:Y:S05]  /*1130*/  @P3 BRA `(.L_x_37) ;  /* 0x0000000000183947 */ /* 0x000fea0003800000 */
[----:B----4-:R-:W4:Y:S01]  /*1140*/  LDS R4, [UR8+0x8] ;  /* 0x00000808ff047984 */ /* 0x010f220008000800 */
[----:B--2---:R-:W2:Y:S01]  /*1150*/  LDC.64 R8, c[0x0][0x390] ;  /* 0x0000e400ff087b82 */ /* 0x004ea20000000a00 */
[----:B------:R-:W-:Y:S02]  /*1160*/  IMAD.MOV.U32 R5, RZ, RZ, 0x70 ;  /* 0x00000070ff057424 */ /* 0x000fe400078e00ff */
[----:B--2---:R2:W-:Y:S03]  /*1170*/  STS.64 [UR8], R8 ;  /* 0x00000008ff007988 */ /* 0x0045e60008000a08 */
[----:B----4-:R-:W-:-:S05]  /*1180*/  LOP3.LUT R4, R4, 0x10, R5, 0xd8, !PT ;  /* 0x0000001004047812 */ /* 0x010fca00078ed805 */
[----:B------:R2:W-:Y:S02]  /*1190*/  STS [UR8+0x8], R4 ;  /* 0x00000804ff007988 */ /* 0x0005e40008000808 */
.L_x_37:
[----:B----4-:R-:W-:Y:S05]  /*11a0*/  BSYNC.RECONVERGENT B3 ;  /* 0x0000000000037941 */ /* 0x010fea0003800200 */
.L_x_36:
[----:B------:R-:W-:Y:S04]  /*11b0*/  BSSY.RECONVERGENT B4, `(.L_x_38) ;  /* 0x0000011000047945 */ /* 0x000fe80003800200 */
[----:B------:R-:W-:Y:S04]  /*11c0*/  BSSY.RELIABLE B3, `(.L_x_39) ;  /* 0x000000e000037945 */ /* 0x000fe80003800100 */
[----:B------:R-:W-:Y:S05]  /*11d0*/  @P3 BRA `(.L_x_40) ;  /* 0x0000000000243947 */ /* 0x000fea0003800000 */
[----:B--2---:R-:W2:Y:S01]  /*11e0*/  LDS R4, [UR8+0x34] ;  /* 0x00003408ff047984 */ /* 0x004ea20008000800 */
[----:B------:R-:W-:-:S05]  /*11f0*/  IMAD.MOV.U32 R5, RZ, RZ, 0x3f000000 ;  /* 0x3f000000ff057424 */ /* 0x000fca00078e00ff */
[----:B--2---:R-:W-:-:S05]  /*1200*/  LOP3.LUT R4, R4, 0xff000000, R5, 0xb8, !PT ;  /* 0xff00000004047812 */ /* 0x004fca00078eb805 */
[----:B------:R2:W-:Y:S01]  /*1210*/  STS [UR8+0x34], R4 ;  /* 0x00003404ff007988 */ /* 0x0005e20008000808 */
[----:B------:R-:W-:Y:S05]  /*1220*/  @P3 BRA `(.L_x_41) ;  /* 0x00000000001c3947 */ /* 0x000fea0003800000 */
[----:B--2---:R-:W2:Y:S01]  /*1230*/  LDS R4, [UR8+0x38] ;  /* 0x00003808ff047984 */ /* 0x004ea20008000800 */
[----:B------:R-:W-:-:S05]  /*1240*/  IMAD.MOV.U32 R5, RZ, RZ, 0x3f ;  /* 0x0000003fff057424 */ /* 0x000fca00078e00ff */
[----:B--2---:R-:W-:-:S05]  /*1250*/  LOP3.LUT R4, R4, 0xff, R5, 0xb8, !PT ;  /* 0x000000ff04047812 */ /* 0x004fca00078eb805 */
[----:B------:R4:W-:Y:S02]  /*1260*/  STS [UR8+0x38], R4 ;  /* 0x00003804ff007988 */ /* 0x0009e40008000808 */
.L_x_40:
[----:B------:R-:W-:Y:S05]  /*1270*/  @P3 BREAK.RELIABLE B3 ;  /* 0x0000000000033942 */ /* 0x000fea0003800100 */
[----:B------:R-:W-:Y:S05]  /*1280*/  @P3 BRA `(.L_x_42) ;  /* 0x00000000000c3947 */ /* 0x000fea0003800000 */
[----:B------:R2:W-:Y:S02]  /*1290*/  STS [UR8+0x20], R3 ;  /* 0x00002003ff007988 */ /* 0x0005e40008000808 */
.L_x_41:
[----:B------:R-:W-:Y:S05]  /*12a0*/  BSYNC.RELIABLE B3 ;  /* 0x0000000000037941 */ /* 0x000fea0003800100 */
.L_x_39:
[----:B------:R2:W-:Y:S02]  /*12b0*/  @!P3 STS [UR8+0x24], R2 ;  /* 0x00002402ff00b988 */ /* 0x0005e40008000808 */
.L_x_42:
[----:B------:R-:W-:Y:S05]  /*12c0*/  BSYNC.RECONVERGENT B4 ;  /* 0x0000000000047941 */ /* 0x000fea0003800200 */
.L_x_38:
[----:B------:R-:W-:Y:S05]  /*12d0*/  WARPSYNC.ALL ;  /* 0x0000000000007948 */ /* 0x000fea0003800000 */
[----:B------:R-:W-:Y:S01]  /*12e0*/  NOP ;  /* 0x0000000000007918 */ /* 0x000fe20000000000 */
[----:B------:R-:W-:Y:S04]  /*12f0*/  BSSY.RECONVERGENT B4, `(.L_x_43) ;  /* 0x000000e000047945 */ /* 0x000fe80003800200 */
[----:B------:R-:W-:Y:S05]  /*1300*/  @P3 BRA `(.L_x_44) ;  /* 0x0000000000303947 */ /* 0x000fea0003800000 */
[----:B--23--:R-:W2:Y:S01]  /*1310*/  LDS R3, [UR8+0x34] ;  /* 0x00003408ff037984 */ /* 0x00cea20008000800 */
[----:B----4-:R-:W3:Y:S03]  /*1320*/  LDC.64 R4, c[0x0][0x3b8] ;  /* 0x0000ee00ff047b82 */ /* 0x010ee60000000a00 */
        /* <DEDUP_REMOVED lines=10> */
.L_x_44:
[----:B------:R-:W-:Y:S05]  /*13d0*/  BSYNC.RECONVERGENT B4 ;  /* 0x0000000000047941 */ /* 0x000fea0003800200 */
.L_x_43:
[----:B------:R-:W-:Y:S04]  /*13e0*/  BSSY.RECONVERGENT B5, `(.L_x_45) ;  /* 0x000001a000057945 */ /* 0x000fe80003800200 */
[----:B------:R-:W-:Y:S04]  /*13f0*/  BSSY.RELIABLE B4, `(.L_x_46) ;  /* 0x0000015000047945 */ /* 0x000fe80003800100 */
[----:B------:R-:W-:Y:S05]  /*1400*/  @P3 BRA `(.L_x_47) ;  /* 0x0000000000203947 */ /* 0x000fea0003800000 */
[----:B--23--:R-:W2:Y:S02]  /*1410*/  LDS R2, [UR8+0x34] ;  /* 0x00003408ff027984 */ /* 0x00cea40008000800 */
[----:B--2---:R-:W-:-:S05]  /*1420*/  LOP3.LUT R2, R2, 0x38, RZ, 0xb8, !PT ;  /* 0x0000003802027812 */ /* 0x004fca00078eb8ff */
[----:B------:R2:W-:Y:S01]  /*1430*/  STS [UR8+0x34], R2 ;  /* 0x00003402ff007988 */ /* 0x0005e20008000808 */
[----:B------:R-:W-:Y:S05]  /*1440*/  @P3 BRA `(.L_x_48) ;  /* 0x0000000000203947 */ /* 0x000fea0003800000 */
[----:B--2---:R-:W2:Y:S01]  /*1450*/  LDS R2, [UR8+0x8] ;  /* 0x00000808ff027984 */ /* 0x004ea20008000800 */
[----:B------:R-:W-:-:S05]  /*1460*/  IMAD.MOV.U32 R3, RZ, RZ, 0x780 ;  /* 0x00000780ff037424 */ /* 0x000fca00078e00ff */
[----:B--2---:R-:W-:-:S05]  /*1470*/  LOP3.LUT R2, R2, 0x300, R3, 0xd8, !PT ;  /* 0x0000030002027812 */ /* 0x004fca00078ed803 */
[----:B------:R2:W-:Y:S02]  /*1480*/  STS [UR8+0x8], R2 ;  /* 0x00000802ff007988 */ /* 0x0005e40008000808 */
.L_x_47:
[----:B------:R-:W-:Y:S05]  /*1490*/  @P3 BRA `(.L_x_49) ;  /* 0x0000000000283947 */ /* 0x000fea0003800000 */
[----:B--23--:R-:W2:Y:S02]  /*14a0*/  LDS R2, [UR8+0x8] ;  /* 0x00000808ff027984 */ /* 0x00cea40008000800 */
[----:B--2---:R-:W-:-:S05]  /*14b0*/  LOP3.LUT R2, R2, 0x1800, RZ, 0xb8, !PT ;  /* 0x0000180002027812 */ /* 0x004fca00078eb8ff */
[----:B------:R3:W-:Y:S02]  /*14c0*/  STS [UR8+0x8], R2 ;  /* 0x00000802ff007988 */ /* 0x0007e40008000808 */
.L_x_48:
[----:B------:R-:W-:Y:S05]  /*14d0*/  @P3 BREAK.RELIABLE B4 ;  /* 0x0000000000043942 */ /* 0x000fea0003800100 */
[----:B------:R-:W-:Y:S05]  /*14e0*/  @P3 BRA `(.L_x_50) ;  /* 0x0000000000243947 */ /* 0x000fea0003800000 */
[----:B--23--:R-:W2:Y:S01]  /*14f0*/  LDS R2, [UR8+0x8] ;  /* 0x00000808ff027984 */ /* 0x00cea20008000800 */
[----:B------:R-:W-:-:S05]  /*1500*/  IMAD.MOV.U32 R3, RZ, RZ, 0x6000 ;  /* 0x00006000ff037424 */ /* 0x000fca00078e00ff */
[----:B--2---:R-:W-:-:S04]  /*1510*/  LOP3.LUT R2, R2, 0x6000, R3, 0xd8, !PT ;  /* 0x0000600002027812 */ /* 0x004fc800078ed803 */
[----:B------:R-:W-:-:S05]  /*1520*/  LOP3.LUT R2, R2, 0x400000, RZ, 0xb8, !PT ;  /* 0x0040000002027812 */ /* 0x000fca00078eb8ff */
[----:B------:R2:W-:Y:S02]  /*1530*/  STS [UR8+0x8], R2 ;  /* 0x00000802ff007988 */ /* 0x0005e40008000808 */
.L_x_49:
[----:B------:R-:W-:Y:S05]  /*1540*/  BSYNC.RELIABLE B4 ;  /* 0x0000000000047941 */ /* 0x000fea0003800100 */
.L_x_46:
[----:B--23--:R-:W2:Y:S02]  /*1550*/  @!P3 LDS R2, [UR8+0x8] ;  /* 0x00000808ff02b984 */ /* 0x00cea40008000800 */
[----:B--2---:R-:W-:-:S05]  /*1560*/  @!P3 LOP3.LUT R2, R2, 0x8000, RZ, 0xb8, !PT ;  /* 0x000080000202b812 */ /* 0x004fca00078eb8ff */
[----:B------:R2:W-:Y:S02]  /*1570*/  @!P3 STS [UR8+0x8], R2 ;  /* 0x00000802ff00b988 */ /* 0x0005e40008000808 */
.L_x_50:
[----:B------:R-:W-:Y:S05]  /*1580*/  BSYNC.RECONVERGENT B5 ;  /* 0x0000000000057941 */ /* 0x000fea0003800200 */
.L_x_45:
[----:B------:R-:W-:Y:S05]  /*1590*/  WARPSYNC.ALL ;  /* 0x0000000000007948 */ /* 0x000fea0003800000 */
[----:B------:R-:W-:Y:S01]  /*15a0*/  NOP ;  /* 0x0000000000007918 */ /* 0x000fe20000000000 */
[----:B------:R-:W-:-:S04]  /*15b0*/  UIADD3 UR4, UPT, UPT, UR4, 0x100, URZ ;  /* 0x0000010004047890 */ /* 0x000fc8000fffe0ff */
[----:B------:R-:W-:-:S04]  /*15c0*/  UIADD3 UR20, UP0, UPT, UR4, UR20, URZ ;  /* 0x0000001404147290 */ /* 0x000fc8000ff1e0ff */
[----:B------:R-:W-:Y:S01]  /*15d0*/  ULEA.HI.X.SX32 UR21, UR4, UR21, 0x1, UP0 ;  /* 0x0000001504157291 */ /* 0x000fe200080f0eff */
[----:B------:R-:W-:Y:S11]  /*15e0*/  @P0 BRA `(.L_x_51) ;  /* 0x0000000000300947 */ /* 0x000ff60003800000 */
[----:B--23--:R-:W2:Y:S01]  /*15f0*/  S2R R2, SR_LANEID ;  /* 0x0000000000027919 */ /* 0x00cea20000000000 */
[----:B------:R-:W-:Y:S05]  /*1600*/  WARPSYNC.ALL ;  /* 0x0000000000007948 */ /* 0x000fea0003800000 */
[----:B------:R-:W-:Y:S01]  /*1610*/  NOP ;  /* 0x0000000000007918 */ /* 0x000fe20000000000 */
[----:B--2-4-:R-:W-:-:S05]  /*1620*/  IMAD.SHL.U32 R4, R2, 0x4, RZ ;  /* 0x0000000402047824 */ /* 0x014fca00078e00ff */
[----:B------:R-:W2:Y:S01]  /*1630*/  LDS R5, [R4+UR8] ;  /* 0x0000000804057984 */ /* 0x000ea20008000800 */
[----:B------:R-:W-:-:S05]  /*1640*/  IADD3 R2, P1, PT, R4, UR20, RZ ;  /* 0x0000001404027c10 */ /* 0x000fca000ff3e0ff */
[----:B------:R-:W-:-:S05]  /*1650*/  IMAD.X R3, RZ, RZ, UR21, P1 ;  /* 0x00000015ff037e24 */ /* 0x000fca00088e06ff */
[----:B--2---:R2:W3:Y:S01]  /*1660*/  ATOMG.E.EXCH.STRONG.GPU PT, RZ, [R2], R5 ;  /* 0x0000000502ff73a8 */ /* 0x0044e200041ee100 */
[----:B------:R-:W-:-:S04]  /*1670*/  DEPBAR {5,4,3,2,1,0} ;  /* 0x0000003f0000791a */ /* 0x000fc80000000000 */
[----:B------:R-:W4:Y:S02]  /*1680*/  CCTL.E.C.LDCU.IV.DEEP [UR20] ;  /* 0x0000000014007540 */ /* 0x000f240009c08000 */
[----:B----4-:R2:W-:Y:S01]  /*1690*/  UTMACCTL.IV [UR20] ;  /* 0x00000000140079b9 */ /* 0x0105e20008000000 */
[----:B------:R-:W-:Y:S01]  /*16a0*/  NOP ;  /* 0x0000000000007918 */ /* 0x000fe20000000000 */
.L_x_51:
[----:B------:R-:W-:Y:S05]  /*16b0*/  @P0 BRA `(.L_x_52) ;  /* 0x00000000000c0947 */ /* 0x000fea0003800000 */
[----:B------:R0:W-:Y:S01]  /*16c0*/  UTMACMDFLUSH ;  /* 0x00000000000079b7 */ /* 0x0001e20000000000 */
[----:B------:R-:W-:Y:S05]  /*16d0*/  @P0 BRA `(.L_x_52) ;  /* 0x0000000000040947 */ /* 0x000fea0003800000 */
[----:B------:R-:W-:-:S04]  /*16e0*/  DEPBAR.LE SB0, 0x0 ;  /* 0x000080000000791a */ /* 0x000fc80000000000 */
.L_x_52:
[----:B------:R-:W-:Y:S05]  /*16f0*/  WARPSYNC.ALL ;  /* 0x0000000000007948 */ /* 0x000fea0003800000 */
[----:B------:R-:W-:Y:S01]  /*1700*/  NOP ;  /* 0x0000000000007918 */ /* 0x000fe20000000000 */
[----:B---3--:R-:W-:Y:S01]  /*1710*/  BAR.SYNC.DEFER_BLOCKING 0x0 ;  /* 0x0000000000007b1d */ /* 0x008fe20000010000 */
[----:B--2---:R-:W-:Y:S01]  /*1720*/  SHF.R.U32.HI R2, RZ, 0x5, R0 ;  /* 0x00000005ff027819 */ /* 0x004fe20000011600 */
[----:B------:R-:W-:Y:S01]  /*1730*/  UIADD3 UR12, UPT, UPT, UR8, 0x4010, URZ ;  /* 0x00004010080c7890 */ /* 0x000fe2000fffe0ff */
[----:B------:R-:W-:Y:S01]  /*1740*/  ISETP.GE.AND P0, PT, R6, 0x1, PT ;  /* 0x000000010600780c */ /* 0x000fe20003f06270 */
[----:B------:R-:W-:Y:S01]  /*1750*/  USHF.L.U32 UR15, UR7, 0x6, URZ ;  /* 0x00000006070f7899 */ /* 0x000fe200080006ff */
[----:B------:R-:W-:Y:S01]  /*1760*/  R2UR UR22, R2 ;  /* 0x00000000021672ca */ /* 0x000fe200000e0000 */
[----:B------:R-:W-:Y:S01]  /*1770*/  VOTEU.ALL UP0, P3 ;  /* 0x0000000000ff7886 */ /* 0x000fe20001800000 */
[----:B------:R-:W-:Y:S01]  /*1780*/  UMOV UR4, 0x1 ;  /* 0x0000000100047882 */ /* 0x000fe20000000000 */
[----:B------:R-:W-:Y:S01]  /*1790*/  VOTEU.ALL UP1, P3 ;  /* 0x0000000000ff7886 */ /* 0x000fe20001820000 */
[----:B------:R-:W-:Y:S01]  /*17a0*/  USHF.L.U32 UR19, UR9, 0x6, URZ ;  /* 0x0000000609137899 */ /* 0x000fe200080006ff */
[----:B------:R-:W-:Y:S01]  /*17b0*/  BSSY.RECONVERGENT B5, `(.L_x_53) ;  /* 0x0000018000057945 */ /* 0x000fe20003800200 */
[----:B------:R-:W-:-:S04]  /*17c0*/  @!UP0 UIADD3 UR10, UPT, UPT, -UR4, 0x100000, URZ ;  /* 0x00100000040a8890 */ /* 0x000fc8000fffe1ff */
[----:B------:R-:W-:Y:S02]  /*17d0*/  @!UP0 USHF.L.U32 UR11, UR10, 0xb, URZ ;  /* 0x0000000b0a0b8899 */ /* 0x000fe400080006ff */
[----:B------:R-:W-:Y:S02]  /*17e0*/  @!UP0 USHF.L.U32 UR10, UR10, 0x1, URZ ;  /* 0x000000010a0a8899 */ /* 0x000fe400080006ff */
[----:B------:R-:W-:-:S04]  /*17f0*/  @!UP0 UIADD3 UR4, UPT, UPT, -UR4, 0x100000, URZ ;  /* 0x0010000004048890 */ /* 0x000fc8000fffe1ff */
[----:B------:R-:W-:Y:S02]  /*1800*/  @!UP0 USHF.L.U32 UR5, UR4, 0xb, URZ ;  /* 0x0000000b04058899 */ /* 0x000fe400080006ff */
[----:B------:R-:W-:Y:S01]  /*1810*/  @!UP0 USHF.L.U32 UR4, UR4, 0x1, URZ ;  /* 0x0000000104048899 */ /* 0x000fe200080006ff */
[----:B------:R-:W-:Y:S01]  /*1820*/  VOTEU.ALL UP0, P3 ;  /* 0x0000000000ff7886 */ /* 0x000fe20001800000 */
[----:B------:R-:W2:Y:S04]  /*1830*/  FENCE.VIEW.ASYNC.S ;  /* 0x00000000000073c6 */ /* 0x000ea80000000000 */
[----:B--2---:R2:W3:Y:S06]  /*1840*/  @!UP0 SYNCS.EXCH.64 URZ, [UR8+0x4000], UR10 ;  /* 0x0040000a08ff85b2 */ /* 0x0044ec0008000100 */
[----:B------:R2:W3:Y:S02]  /*1850*/  @!UP1 SYNCS.EXCH.64 URZ, [UR8+0x4010], UR4 ;  /* 0x0040100408ff95b2 */ /* 0x0004e40008000100 */
[----:B---3--:R-:W-:Y:S06]  /*1860*/  BAR.SYNC.DEFER_BLOCKING 0x0 ;  /* 0x0000000000007b1d */ /* 0x008fec0000010000 */
[----:B------:R-:W-:Y:S05]  /*1870*/  @P3 BRA `(.L_x_54) ;  /* 0x00000000002c3947 */ /* 0x000fea0003800000 */
[----:B--2---:R-:W-:Y:S02]  /*1880*/  UMOV UR4, 0x1 ;  /* 0x0000000100047882 */ /* 0x004fe40000000000 */
[----:B------:R-:W-:-:S04]  /*1890*/  UIADD3 UR10, UPT, UPT, -UR4, 0x100000, URZ ;  /* 0x00100000040a7890 */ /* 0x000fc8000fffe1ff */
[----:B------:R-:W-:Y:S02]  /*18a0*/  USHF.L.U32 UR11, UR10, 0xb, URZ ;  /* 0x0000000b0a0b7899 */ /* 0x000fe400080006ff */
[----:B------:R-:W-:Y:S02]  /*18b0*/  USHF.L.U32 UR10, UR10, 0x1, URZ ;  /* 0x000000010a0a7899 */ /* 0x000fe400080006ff */
[----:B------:R-:W-:-:S04]  /*18c0*/  UIADD3 UR4, UPT, UPT, -UR4, 0x100000, URZ ;  /* 0x0010000004047890 */ /* 0x000fc8000fffe1ff */
[----:B------:R-:W-:Y:S02]  /*18d0*/  USHF.L.U32 UR5, UR4, 0xb, URZ ;  /* 0x0000000b04057899 */ /* 0x000fe400080006ff */
[----:B------:R-:W-:Y:S01]  /*18e0*/  USHF.L.U32 UR4, UR4, 0x1, URZ ;  /* 0x0000000104047899 */ /* 0x000fe200080006ff */
[----:B------:R-:W2:Y:S03]  /*18f0*/  FENCE.VIEW.ASYNC.S ;  /* 0x00000000000073c6 */ /* 0x000ea60000000000 */
[----:B--2---:R3:W2:Y:S08]  /*1900*/  SYNCS.EXCH.64 URZ, [UR8+0x4008], UR10 ;  /* 0x0040080a08ff75b2 */ /* 0x0046b00008000100 */
[----:B------:R3:W4:Y:S02]  /*1910*/  SYNCS.EXCH.64 URZ, [UR8+0x4018], UR4 ;  /* 0x0040180408ff75b2 */ /* 0x0007240008000100 */
[----:B---3--:R-:W-:Y:S01]  /*1920*/  NOP ;  /* 0x0000000000007918 */ /* 0x008fe20000000000 */
.L_x_54:
[----:B--2---:R-:W-:Y:S05]  /*1930*/  BSYNC.RECONVERGENT B5 ;  /* 0x0000000000057941 */ /* 0x004fea0003800200 */
.L_x_53:
[----:B------:R-:W-:Y:S05]  /*1940*/  @!P0 BRA `(.L_x_55) ;  /* 0x0000000800108947 */ /* 0x000fea0003800000 */
[----:B----4-:R-:W-:Y:S01]  /*1950*/  BAR.SYNC.DEFER_BLOCKING 0x0 ;  /* 0x0000000000007b1d */ /* 0x010fe20000010000 */
[----:B------:R-:W-:Y:S01]  /*1960*/  @!P3 IMAD.MOV.U32 R2, RZ, RZ, 0x2000 ;  /* 0x00002000ff02b424 */ /* 0x000fe200078e00ff */
[----:B------:R-:W-:Y:S02]  /*1970*/  ELECT P1, URZ, PT ;  /* 0x0000000000ff782f */ /* 0x000fe40003820000 */
[----:B------:R-:W-:Y:S02]  /*1980*/  ELECT P0, URZ, PT ;  /* 0x0000000000ff782f */ /* 0x000fe40003800000 */
[C---:B------:R-:W-:Y:S01]  /*1990*/  ISETP.LT.U32.AND P1, PT, R36.reuse, 0x20, P1 ;  /* 0x000000202400780c */ /* 0x040fe20000f21070 */
[----:B------:R-:W-:Y:S01]  /*19a0*/  UMOV UR11, UR15 ;  /* 0x0000000f000b7c82 */ /* 0x000fe20008000000 */
[----:B------:R-:W-:Y:S01]  /*19b0*/  ISETP.LT.U32.AND P0, PT, R36, 0x20, P0 ;  /* 0x000000202400780c */ /* 0x000fe20000701070 */
[----:B------:R-:W-:-:S10]  /*19c0*/  UIADD3 UR16, UPT, UPT, UR8, 0x2000, URZ ;  /* 0x0000200008107890 */ /* 0x000fd4000fffe0ff */
[----:B------:R-:W-:Y:S01]  /*19d0*/  VOTEU.ANY UP0, P1 ;  /* 0x0000000000ff7886 */ /* 0x000fe20000800100 */
[----:B------:R-:W-:Y:S01]  /*19e0*/  VOTEU.ANY UP2, P1 ;  /* 0x0000000000ff7886 */ /* 0x000fe20000840100 */
[----:B------:R-:W-:Y:S01]  /*19f0*/  VOTEU.ANY UP1, P0 ;  /* 0x0000000000ff7886 */ /* 0x000fe20000020100 */
[----:B------:R-:W-:Y:S01]  /*1a00*/  VOTEU.ANY UP3, P0 ;  /* 0x0000000000ff7886 */ /* 0x000fe20000060100 */
[----:B------:R2:W-:Y:S01]  /*1a10*/  @!P3 SYNCS.ARRIVE.TRANS64 RZ, [UR8+0x4000], R2 ;  /* 0x00400002ffffb9a7 */ /* 0x0005e20008000008 */
[----:B------:R3:W-:Y:S06]  /*1a20*/  MEMBAR.ALL.CTA ;  /* 0x0000000000007992 */ /* 0x0007ec0000008000 */
[----:B---3--:R-:W3:Y:S01]  /*1a30*/  FENCE.VIEW.ASYNC.S ;  /* 0x00000000000073c6 */ /* 0x008ee20000000000 */
[----:B------:R-:W-:Y:S01]  /*1a40*/  @UP0 UIADD3 UR9, UPT, UPT, UR8, 0x4000, URZ ;  /* 0x0000400008090890 */ /* 0x000fe2000fffe0ff */
[----:B------:R-:W-:Y:S01]  /*1a50*/  @UP0 UMOV UR10, URZ ;  /* 0x000000ff000a0c82 */ /* 0x000fe20008000000 */
[----:B------:R-:W-:Y:S01]  /*1a60*/  @UP1 UIADD3 UR17, UPT, UPT, UR8, 0x4000, URZ ;  /* 0x0000400008111890 */ /* 0x000fe2000fffe0ff */
[----:B------:R-:W-:Y:S01]  /*1a70*/  @UP1 UMOV UR18, URZ ;  /* 0x000000ff00121c82 */ /* 0x000fe20008000000 */
[----:B------:R-:W-:Y:S01]  /*1a80*/  UISETP.NE.U32.AND UP0, UPT, UR22, URZ, UPT ;  /* 0x000000ff1600728c */ /* 0x000fe2000bf05070 */
[----:B---3--:R-:W-:Y:S06]  /*1a90*/  BAR.SYNC.DEFER_BLOCKING 0x0 ;  /* 0x0000000000007b1d */ /* 0x008fec0000010000 */
[----:B------:R2:W-:Y:S02]  /*1aa0*/  @UP2 UTMALDG.2D [UR8], [UR24] ;  /* 0x00000008180025b4 */ /* 0x0005e40008008000 */
[----:B------:R-:W-:Y:S06]  /*1ab0*/  BAR.SYNC.DEFER_BLOCKING 0x0 ;  /* 0x0000000000007b1d */ /* 0x000fec0000010000 */
[----:B------:R2:W-:Y:S02]  /*1ac0*/  @UP3 UTMALDG.2D [UR16], [UR26] ;  /* 0x000000101a0035b4 */ /* 0x0005e40008008000 */
[----:B------:R-:W-:Y:S06]  /*1ad0*/  BAR.SYNC.DEFER_BLOCKING 0x0 ;  /* 0x0000000000007b1d */ /* 0x000fec0000010000 */
[----:B------:R-:W3:Y:S02]  /*1ae0*/  SYNCS.PHASECHK.TRANS64.TRYWAIT P0, [UR8+0x4000], RZ ;  /* 0x004000ffff0075a7 */ /* 0x000ee40008001108 */
[----:B--23--:R-:W-:Y:S05]  /*1af0*/  @!P0 BRA `(.L_x_56) ;  /* 0x0000000c004c8947 */ /* 0x00cfea0003800000 */
.L_x_70:
[----:B------:R-:W-:Y:S05]  /*1b00*/  BRA.U UP0, `(.L_x_57) ;  /* 0x00000001004c7547 */ /* 0x000fea000b800000 */
[----:B------:R-:W-:Y:S02]  /*1b10*/  USHF.R.U32.HI UR4, URZ, 0x4, UR8 ;  /* 0x00000004ff047899 */ /* 0x000fe40008011608 */
[----:B------:R-:W-:Y:S02]  /*1b20*/  USHF.R.U32.HI UR6, URZ, 0x4, UR16 ;  /* 0x00000004ff067899 */ /* 0x000fe40008011610 */
[----:B------:R-:W-:Y:S02]  /*1b30*/  USGXT.U32 UR4, UR4, 0xe ;  /* 0x0000000e0404789a */ /* 0x000fe40008000000 */
[----:B------:R-:W-:Y:S01]  /*1b40*/  USGXT.U32 UR6, UR6, 0xe ;  /* 0x0000000e0606789a */ /* 0x000fe20008000000 */
[----:B------:R-:W-:Y:S01]  /*1b50*/  UMOV UR10, 0xfffffffe ;  /* 0xfffffffe000a7882 */ /* 0x000fe20000000000 */
[----:B------:R-:W-:Y:S01]  /*1b60*/  UMOV UR11, 0x7fffbfdf ;  /* 0x7fffbfdf000b7882 */ /* 0x000fe20000000000 */
[----:B------:R-:W-:Y:S01]  /*1b70*/  UMOV UR5, URZ ;  /* 0x000000ff00057c82 */ /* 0x000fe20008000000 */
[----:B------:R-:W-:Y:S01]  /*1b80*/  UMOV UR7, URZ ;  /* 0x000000ff00077c82 */ /* 0x000fe20008000000 */
[----:B------:R-:W-:-:S02]  /*1b90*/  UIADD3.64 UR16, UPT, UPT, UR4, -UR10, URZ ;  /* 0x8000000a04107297 */ /* 0x000fc4000fffe0ff */
[----:B------:R-:W-:Y:S01]  /*1ba0*/  UIADD3.64 UR10, UPT, UPT, UR6, -UR10, URZ ;  /* 0x8000000a060a7297 */ /* 0x000fe2000fffe0ff */
[----:B------:R-:W-:Y:S01]  /*1bb0*/  UMOV UR28, 0x0 ;  /* 0x00000000001c7882 */ /* 0x000fe20000000000 */
[----:B------:R-:W-:Y:S01]  /*1bc0*/  UMOV UR29, 0x4100010 ;  /* 0x04100010001d7882 */ /* 0x000fe20000000000 */
[----:B------:R-:W-:Y:S01]  /*1bd0*/  UMOV UR5, 0x80004020 ;  /* 0x8000402000057882 */ /* 0x000fe20000000000 */
[----:B------:R-:W-:Y:S01]  /*1be0*/  UMOV UR7, 0x80004020 ;  /* 0x8000402000077882 */ /* 0x000fe20000000000 */
[----:B------:R-:W-:Y:S01]  /*1bf0*/  UMOV UR30, 0x0 ;  /* 0x00000000001e7882 */ /* 0x000fe20000000000 */
[----:B------:R-:W-:Y:S01]  /*1c00*/  UMOV UR31, 0x4100010 ;  /* 0x04100010001f7882 */ /* 0x000fe20000000000 */
[----:B------:R2:W-:Y:S02]  /*1c10*/  UTCHMMA gdesc[UR4], gdesc[UR6], tmem[UR23], tmem[UR28], idesc[UR29], !UPT ;  /* 0x00ff1c06040075ea */ /* 0x0005e4000f800017 */
[----:B------:R2:W-:Y:S01]  /*1c20*/  UTCHMMA gdesc[UR16], gdesc[UR10], tmem[UR23], tmem[UR30], idesc[UR31], UPT ;  /* 0x00ff1e0a100075ea */ /* 0x0005e2000b800017 */
[----:B------:R-:W-:-:S02]  /*1c30*/  NOP ;  /* 0x0000000000007918 */ /* 0x000fc40000000000 */
.L_x_57:
[----:B------:R-:W-:Y:S01]  /*1c40*/  ELECT P0, URZ, PT ;  /* 0x0000000000ff782f */ /* 0x000fe20003800000 */
[----:B--2---:R-:W-:Y:S01]  /*1c50*/  UMOV UR4, UR12 ;  /* 0x0000000c00047c82 */ /* 0x004fe20008000000 */
[----:B------:R-:W-:Y:S02]  /*1c60*/  UMOV UR5, URZ ;  /* 0x000000ff00057c82 */ /* 0x000fe40008000000 */
[----:B------:R-:W-:-:S13]  /*1c70*/  ISETP.LT.U32.AND P0, PT, R36, 0x20, P0 ;  /* 0x000000202400780c */ /* 0x000fda0000701070 */
[----:B------:R-:W-:Y:S01]  /*1c80*/  VOTEU.ANY UP0, P0 ;  /* 0x0000000000ff7886 */ /* 0x000fe20000000100 */
[----:B------:R-:W-:Y:S01]  /*1c90*/  VOTEU.ANY UP1, P0 ;  /* 0x0000000000ff7886 */ /* 0x000fe20000020100 */
[----:B------:R-:W-:-:S03]  /*1ca0*/  ISETP.GE.U32.AND P0, PT, R6, 0x21, PT ;  /* 0x000000210600780c */ /* 0x000fc60003f06070 */
[----:B------:R-:W-:Y:S02]  /*1cb0*/  @UP0 UMOV UR4, UR4 ;  /* 0x0000000400040c82 */ /* 0x000fe40008000000 */
[----:B------:R2:W-:Y:S01]  /*1cc0*/  @UP1 UTCBAR [UR4], URZ ;  /* 0x000000ff040013e9 */ /* 0x0005e200080000ff */
[----:B------:R-:W-:Y:S06]  /*1cd0*/  BAR.SYNC.DEFER_BLOCKING 0x0 ;  /* 0x0000000000007b1d */ /* 0x000fec0000010000 */
[----:B------:R-:W3:Y:S02]  /*1ce0*/  SYNCS.PHASECHK.TRANS64.TRYWAIT P1, [UR8+0x4010], RZ ;  /* 0x004010ffff0075a7 */ /* 0x000ee40008021108 */
[----:B--23--:R-:W-:Y:S05]  /*1cf0*/  @!P1 BRA `(.L_x_58) ;  /* 0x0000000800d89947 */ /* 0x00cfea0003800000 */
.L_x_71:
[----:B------:R-:W-:Y:S01]  /*1d00*/  UMOV UR4, URZ ;  /* 0x000000ff00047c82 */ /* 0x000fe20008000000 */
[----:B------:R-:W-:Y:S05]  /*1d10*/  @!P0 BRA `(.L_x_55) ;  /* 0x00000004001c8947 */ /* 0x000fea0003800000 */
[----:B------:R-:W2:Y:S01]  /*1d20*/  LDCU UR29, c[0x0][0x3a0] ;  /* 0x00007400ff1d77ac */ /* 0x000ea20008000800 */
[----:B------:R-:W-:Y:S01]  /*1d30*/  UMOV UR9, 0x1 ;  /* 0x0000000100097882 */ /* 0x000fe20000000000 */
[----:B------:R-:W-:-:S05]  /*1d40*/  UMOV UR14, 0x20 ;  /* 0x00000020000e7882 */ /* 0x000fca0000000000 */
.L_x_62:
[----:B------:R-:W-:Y:S01]  /*1d50*/  BAR.SYNC.DEFER_BLOCKING 0x0 ;  /* 0x0000000000007b1d */ /* 0x000fe20000010000 */
[----:B------:R-:W-:Y:S01]  /*1d60*/  ULEA UR28, UR9, UR8, 0x3 ;  /* 0x00000008091c7291 */ /* 0x000fe2000f8e18ff */
[----:B------:R-:W-:Y:S01]  /*1d70*/  @!P3 IMAD.MOV.U32 R2, RZ, RZ, 0x2000 ;  /* 0x00002000ff02b424 */ /* 0x000fe200078e00ff */
[----:B------:R-:W-:Y:S01]  /*1d80*/  ELECT P1, URZ, PT ;  /* 0x0000000000ff782f */ /* 0x000fe20003820000 */
[----:B------:R-:W-:-:S03]  /*1d90*/  ULEA UR12, UR9, UR8, 0xc ;  /* 0x00000008090c7291 */ /* 0x000fc6000f8e60ff */
[----:B------:R-:W-:Y:S02]  /*1da0*/  ISETP.LT.U32.AND P1, PT, R36, 0x20, P1 ;  /* 0x000000202400780c */ /* 0x000fe40000f21070 */
[----:B------:R-:W-:Y:S01]  /*1db0*/  ELECT P0, URZ, PT ;  /* 0x0000000000ff782f */ /* 0x000fe20003800000 */
[----:B------:R-:W-:-:S03]  /*1dc0*/  UIADD3 UR16, UPT, UPT, UR12, 0x2000, URZ ;  /* 0x000020000c107890 */ /* 0x000fc6000fffe0ff */
[----:B------:R-:W-:Y:S01]  /*1dd0*/  ISETP.LT.U32.AND P0, PT, R36, 0x20, P0 ;  /* 0x000000202400780c */ /* 0x000fe20000701070 */
[----:B------:R-:W-:Y:S01]  /*1de0*/  UMOV UR18, UR14 ;  /* 0x0000000e00127c82 */ /* 0x000fe20008000000 */
[----:B------:R-:W-:-:S05]  /*1df0*/  USHF.L.U32 UR5, UR4, 0x1f, URZ ;  /* 0x0000001f04057899 */ /* 0x000fca00080006ff */
[----:B------:R-:W-:Y:S01]  /*1e00*/  VOTEU.ANY UP0, P1 ;  /* 0x0000000000ff7886 */ /* 0x000fe20000800100 */
[----:B------:R3:W-:Y:S01]  /*1e10*/  @!P3 SYNCS.ARRIVE.TRANS64 RZ, [UR28+0x4000], R2 ;  /* 0x00400002ffffb9a7 */ /* 0x0007e2000800001c */
[----:B------:R4:W-:Y:S06]  /*1e20*/  MEMBAR.ALL.CTA ;  /* 0x0000000000007992 */ /* 0x0009ec0000008000 */
[----:B----4-:R-:W4:Y:S01]  /*1e30*/  FENCE.VIEW.ASYNC.S ;  /* 0x00000000000073c6 */ /* 0x010f220000000000 */
[----:B------:R-:W-:Y:S01]  /*1e40*/  @UP0 UIADD3 UR13, UPT, UPT, UR28, 0x4000, URZ ;  /* 0x000040001c0d0890 */ /* 0x000fe2000fffe0ff */
[----:B----4-:R-:W-:Y:S01]  /*1e50*/  VOTEU.ANY UP0, P1 ;  /* 0x0000000000ff7886 */ /* 0x010fe20000800100 */
[----:B------:R-:W-:Y:S01]  /*1e60*/  VOTEU.ANY UP1, P0 ;  /* 0x0000000000ff7886 */ /* 0x000fe20000020100 */
[----:B---3--:R-:W-:-:S04]  /*1e70*/  IMAD.U32 R2, RZ, RZ, UR5 ;  /* 0x00000005ff027e24 */ /* 0x008fc8000f8e00ff */
[----:B------:R-:W-:Y:S01]  /*1e80*/  @UP1 UIADD3 UR17, UPT, UPT, UR28, 0x4000, URZ ;  /* 0x000040001c111890 */ /* 0x000fe2000fffe0ff */
[----:B------:R-:W-:Y:S01]  /*1e90*/  VOTEU.ANY UP1, P0 ;  /* 0x0000000000ff7886 */ /* 0x000fe20000020100 */
[----:B------:R-:W-:Y:S06]  /*1ea0*/  BAR.SYNC.DEFER_BLOCKING 0x0 ;  /* 0x0000000000007b1d */ /* 0x000fec0000010000 */
[----:B------:R3:W-:Y:S01]  /*1eb0*/  @UP0 UTMALDG.2D [UR12], [UR24] ;  /* 0x0000000c180005b4 */ /* 0x0007e20008008000 */
[----:B------:R-:W-:Y:S01]  /*1ec0*/  UISETP.NE.U32.AND UP0, UPT, UR22, URZ, UPT ;  /* 0x000000ff1600728c */ /* 0x000fe2000bf05070 */
[----:B------:R-:W-:Y:S06]  /*1ed0*/  BAR.SYNC.DEFER_BLOCKING 0x0 ;  /* 0x0000000000007b1d */ /* 0x000fec0000010000 */
[----:B------:R3:W-:Y:S02]  /*1ee0*/  @UP1 UTMALDG.2D [UR16], [UR26] ;  /* 0x000000101a0015b4 */ /* 0x0007e40008008000 */
[----:B------:R-:W-:Y:S06]  /*1ef0*/  BAR.SYNC.DEFER_BLOCKING 0x0 ;  /* 0x0000000000007b1d */ /* 0x000fec0000010000 */
[----:B------:R-:W4:Y:S02]  /*1f00*/  SYNCS.PHASECHK.TRANS64.TRYWAIT P0, [UR28+0x4000], R2 ;  /* 0x00400002ff0075a7 */ /* 0x000f24000800111c */
[----:B---34-:R-:W-:Y:S05]  /*1f10*/  @!P0 BRA `(.L_x_59) ;  /* 0x00000008005c8947 */ /* 0x018fea0003800000 */
.L_x_72:
[----:B------:R-:W-:Y:S05]  /*1f20*/  BRA.U UP0, `(.L_x_60) ;  /* 0x00000001004c7547 */ /* 0x000fea000b800000 */
[----:B------:R-:W-:Y:S02]  /*1f30*/  USHF.R.U32.HI UR10, URZ, 0x4, UR12 ;  /* 0x00000004ff0a7899 */ /* 0x000fe4000801160c */
[----:B------:R-:W-:Y:S02]  /*1f40*/  USHF.R.U32.HI UR12, URZ, 0x4, UR16 ;  /* 0x00000004ff0c7899 */ /* 0x000fe40008011610 */
[----:B------:R-:W-:Y:S02]  /*1f50*/  USGXT.U32 UR10, UR10, 0xe ;  /* 0x0000000e0a0a789a */ /* 0x000fe40008000000 */
[----:B------:R-:W-:Y:S02]  /*1f60*/  USGXT.U32 UR12, UR12, 0xe ;  /* 0x0000000e0c0c789a */ /* 0x000fe40008000000 */
[----:B------:R-:W-:Y:S02]  /*1f70*/  UIADD3 UR16, UP0, UPT, UR10, 0x2, URZ ;  /* 0x000000020a107890 */ /* 0x000fe4000ff1e0ff */
[----:B------:R-:W-:Y:S01]  /*1f80*/  UIADD3 UR30, UP1, UPT, UR12, 0x2, URZ ;  /* 0x000000020c1e7890 */ /* 0x000fe2000ff3e0ff */
[----:B------:R-:W-:Y:S01]  /*1f90*/  UMOV UR5, URZ ;  /* 0x000000ff00057c82 */ /* 0x000fe20008000000 */
[----:B------:R-:W-:Y:S01]  /*1fa0*/  UMOV UR6, URZ ;  /* 0x000000ff00067c82 */ /* 0x000fe20008000000 */
[----:B------:R-:W-:-:S02]  /*1fb0*/  UIADD3.X UR17, UPT, UPT, UR5, -0x7fffbfe0, URZ, UP0, !UPT ;  /* 0x8000402005117890 */ /* 0x000fc400087fe4ff */
[----:B------:R-:W-:Y:S01]  /*1fc0*/  UIADD3.X UR31, UPT, UPT, UR6, -0x7fffbfe0, URZ, UP1, !UPT ;  /* 0x80004020061f7890 */ /* 0x000fe20008ffe4ff */
[----:B------:R-:W-:Y:S01]  /*1fd0*/  UMOV UR32, 0x0 ;  /* 0x0000000000207882 */ /* 0x000fe20000000000 */
[----:B------:R-:W-:Y:S01]  /*1fe0*/  UMOV UR33, 0x4100010 ;  /* 0x0410001000217882 */ /* 0x000fe20000000000 */
[----:B------:R-:W-:Y:S01]  /*1ff0*/  UMOV UR11, 0x80004020 ;  /* 0x80004020000b7882 */ /* 0x000fe20000000000 */
[----:B------:R-:W-:Y:S01]  /*2000*/  UMOV UR13, 0x80004020 ;  /* 0x80004020000d7882 */ /* 0x000fe20000000000 */
[----:B------:R-:W-:Y:S01]  /*2010*/  UMOV UR6, 0x0 ;  /* 0x0000000000067882 */ /* 0x000fe20000000000 */
[----:B------:R-:W-:Y:S01]  /*2020*/  UMOV UR7, 0x4100010 ;  /* 0x0410001000077882 */ /* 0x000fe20000000000 */
[----:B------:R3:W-:Y:S02]  /*2030*/  UTCHMMA gdesc[UR10], gdesc[UR12], tmem[UR23], tmem[UR32], idesc[UR33], UPT ;  /* 0x00ff200c0a0075ea */ /* 0x0007e4000b800017 */
[----:B------:R3:W-:Y:S01]  /*2040*/  UTCHMMA gdesc[UR16], gdesc[UR30], tmem[UR23], tmem[UR6], idesc[UR7], UPT ;  /* 0x00ff061e100075ea */ /* 0x0007e2000b800017 */
[----:B------:R-:W-:-:S02]  /*2050*/  NOP ;  /* 0x0000000000007918 */ /* 0x000fc40000000000 */
.L_x_60:
[----:B------:R-:W-:Y:S01]  /*2060*/  ELECT P0, URZ, PT ;  /* 0x0000000000ff782f */ /* 0x000fe20003800000 */
[----:B---3--:R-:W-:-:S03]  /*2070*/  UIADD3 UR6, UPT, UPT, UR28, 0x4010, URZ ;  /* 0x000040101c067890 */ /* 0x008fc6000fffe0ff */
[----:B------:R-:W-:Y:S01]  /*2080*/  ISETP.LT.U32.AND P0, PT, R36, 0x20, P0 ;  /* 0x000000202400780c */ /* 0x000fe20000701070 */
[----:B------:R-:W-:-:S12]  /*2090*/  UMOV UR7, URZ ;  /* 0x000000ff00077c82 */ /* 0x000fd80008000000 */
[----:B------:R-:W-:Y:S01]  /*20a0*/  VOTEU.ANY UP0, P0 ;  /* 0x0000000000ff7886 */ /* 0x000fe20000000100 */
[----:B------:R-:W-:-:S04]  /*20b0*/  VOTEU.ANY UP1, P0 ;  /* 0x0000000000ff7886 */ /* 0x000fc80000020100 */
[----:B------:R-:W-:Y:S02]  /*20c0*/  @UP0 UMOV UR6, UR6 ;  /* 0x0000000600060c82 */ /* 0x000fe40008000000 */
[----:B------:R3:W-:Y:S01]  /*20d0*/  @UP1 UTCBAR [UR6], URZ ;  /* 0x000000ff060013e9 */ /* 0x0007e200080000ff */
[----:B------:R-:W-:Y:S06]  /*20e0*/  BAR.SYNC.DEFER_BLOCKING 0x0 ;  /* 0x0000000000007b1d */ /* 0x000fec0000010000 */
[----:B------:R-:W4:Y:S02]  /*20f0*/  SYNCS.PHASECHK.TRANS64.TRYWAIT P0, [UR28+0x4010], R2 ;  /* 0x00401002ff0075a7 */ /* 0x000f24000800111c */
[----:B---34-:R-:W-:Y:S05]  /*2100*/  @!P0 BRA `(.L_x_61) ;  /* 0x0000000400ec8947 */ /* 0x018fea0003800000 */
.L_x_73:
[----:B------:R-:W-:Y:S02]  /*2110*/  UIADD3 UR9, UPT, UPT, UR9, 0x1, URZ ;  /* 0x0000000109097890 */ /* 0x000fe4000fffe0ff */
[----:B------:R-:W-:Y:S02]  /*2120*/  UIADD3 UR14, UPT, UPT, UR14, 0x20, URZ ;  /* 0x000000200e0e7890 */ /* 0x000fe4000fffe0ff */
[----:B------:R-:W-:-:S04]  /*2130*/  UISETP.NE.U32.AND UP0, UPT, UR9, 0x2, UPT ;  /* 0x000000020900788c */ /* 0x000fc8000bf05070 */
[----:B------:R-:W-:Y:S02]  /*2140*/  USEL UR5, URZ, 0x1, UP0 ;  /* 0x00000001ff057887 */ /* 0x000fe40008000000 */
[----:B------:R-:W-:Y:S02]  /*2150*/  USEL UR9, UR9, URZ, UP0 ;  /* 0x000000ff09097287 */ /* 0x000fe40008000000 */
[----:B--2---:R-:W-:Y:S02]  /*2160*/  UISETP.GE.AND UP0, UPT, UR14, UR29, UPT ;  /* 0x0000001d0e00728c */ /* 0x004fe4000bf06270 */
[----:B------:R-:W-:-:S07]  /*2170*/  ULOP3.LUT UR4, UR4, UR5, URZ, 0x3c, !UPT ;  /* 0x0000000504047292 */ /* 0x000fce000f8e3cff */
[----:B------:R-:W-:Y:S05]  /*2180*/  BRA.U !UP0, `(.L_x_62) ;  /* 0xfffffff908f07547 */ /* 0x000fea000b83ffff */
.L_x_55:
[----:B----4-:R-:W-:Y:S01]  /*2190*/  BAR.SYNC.DEFER_BLOCKING 0x0 ;  /* 0x0000000000007b1d */ /* 0x010fe20000010000 */
[----:B------:R-:W-:-:S05]  /*21a0*/  IMAD.SHL.U32 R2, R0, 0x40, RZ ;  /* 0x0000004000027824 */ /* 0x000fca00078e00ff */
[----:B------:R-:W-:Y:S04]  /*21b0*/  BSSY.RECONVERGENT B5, `(.L_x_63) ;  /* 0x0000004000057945 */ /* 0x000fe80003800200 */
[----:B------:R-:W-:Y:S05]  /*21c0*/  @P3 BRA `(.L_x_64) ;  /* 0x0000000000083947 */ /* 0x000fea0003800000 */
[----:B------:R-:W2:Y:S02]  /*21d0*/  SYNCS.CCTL.IV [UR8+0x4000] ;  /* 0x00400000ff0079b1 */ /* 0x000ea40008000008 */
[----:B--2---:R-:W2:Y:S02]  /*21e0*/  SYNCS.CCTL.IV [UR8+0x4010] ;  /* 0x00401000ff0079b1 */ /* 0x004ea40008000008 */
.L_x_64:
[----:B------:R-:W-:Y:S05]  /*21f0*/  BSYNC.RECONVERGENT B5 ;  /* 0x0000000000057941 */ /* 0x000fea0003800200 */
.L_x_63:
[----:B--2---:R-:W-:Y:S06]  /*2200*/  BAR.SYNC.DEFER_BLOCKING 0x0 ;  /* 0x0000000000007b1d */ /* 0x004fec0000010000 */
[----:B------:R-:W-:Y:S04]  /*2210*/  BSSY.RECONVERGENT B5, `(.L_x_65) ;  /* 0x0000004000057945 */ /* 0x000fe80003800200 */
[----:B------:R-:W-:Y:S05]  /*2220*/  @P3 BRA `(.L_x_66) ;  /* 0x0000000000083947 */ /* 0x000fea0003800000 */
[----:B------:R-:W2:Y:S02]  /*2230*/  SYNCS.CCTL.IV [UR8+0x4008] ;  /* 0x00400800ff0079b1 */ /* 0x000ea40008000008 */
[----:B--2---:R-:W2:Y:S02]  /*2240*/  SYNCS.CCTL.IV [UR8+0x4018] ;  /* 0x00401800ff0079b1 */ /* 0x004ea40008000008 */
.L_x_66:
[----:B------:R-:W-:Y:S05]  /*2250*/  BSYNC.RECONVERGENT B5 ;  /* 0x0000000000057941 */ /* 0x000fea0003800200 */
.L_x_65:
[----:B------:R-:W-:Y:S01]  /*2260*/  USHF.L.U32 UR22, UR22, 0x15, URZ ;  /* 0x0000001516167899 */ /* 0x000fe200080006ff */
[----:B------:R-:W-:Y:S01]  /*2270*/  IMAD.SHL.U32 R3, R0, 0x10, RZ ;  /* 0x0000001000037824 */ /* 0x000fe200078e00ff */
[----:B------:R-:W-:Y:S01]  /*2280*/  LOP3.LUT R2, R2, 0x1800, RZ, 0xc0, !PT ;  /* 0x0000180002027812 */ /* 0x000fe200078ec0ff */
[C---:B------:R-:W-:Y:S01]  /*2290*/  IMAD.SHL.U32 R4, R0.reuse, 0x4, RZ ;  /* 0x0000000400047824 */ /* 0x040fe200078e00ff */
[----:B------:R-:W-:Y:S01]  /*22a0*/  ULOP3.LUT UR22, UR22, 0x600000, URZ, 0xc0, !UPT ;  /* 0x0060000016167892 */ /* 0x000fe2000f8ec0ff */
[----:B------:R-:W-:Y:S01]  /*22b0*/  IMAD.SHL.U32 R0, R0, 0x80, RZ ;  /* 0x0000008000007824 */ /* 0x000fe200078e00ff */
[----:B------:R-:W-:Y:S02]  /*22c0*/  LOP3.LUT R3, R2, 0x70, R3, 0xf8, !PT ;  /* 0x0000007002037812 */ /* 0x000fe400078ef803 */
[----:B------:R-:W-:Y:S01]  /*22d0*/  ELECT P0, URZ, PT ;  /* 0x0000000000ff782f */ /* 0x000fe20003800000 */
[----:B------:R-:W-:Y:S01]  /*22e0*/  UIADD3 UR22, UPT, UPT, UR23, UR22, URZ ;  /* 0x0000001617167290 */ /* 0x000fe2000fffe0ff */
[----:B------:R-:W-:Y:S01]  /*22f0*/  LOP3.LUT R3, R3, 0x40, R4, 0x78, !PT ;  /* 0x0000004003037812 */ /* 0x000fe200078e7804 */
[----:B------:R-:W-:Y:S01]  /*2300*/  UMOV UR9, UR19 ;  /* 0x0000001300097c82 */ /* 0x000fe20008000000 */
[----:B------:R-:W-:Y:S01]  /*2310*/  ISETP.LT.U32.AND P0, PT, R36, 0x20, P0 ;  /* 0x000000202400780c */ /* 0x000fe20000701070 */
[----:B------:R-:W-:Y:S01]  /*2320*/  UMOV UR10, UR15 ;  /* 0x0000000f000a7c82 */ /* 0x000fe20008000000 */
[----:B------:R-:W-:-:S04]  /*2330*/  LOP3.LUT R0, R3, 0x780, R0, 0xf8, !PT ;  /* 0x0000078003007812 */ /* 0x000fc800078ef800 */
[----:B-----5:R-:W-:Y:S01]  /*2340*/  LDTM.16dp32bit_t0_t15.x32 R4, tmem[UR22] ;  /* 0x00000016000479ee */ /* 0x020fe20008a80000 */
[----:B------:R-:W3:Y:S01]  /*2350*/  LDTM.16dp32bit_t16_t31.x32 R4, tmem[UR22+0x20] ;  /* 0x00002016000479ee */ /* 0x000ee20008aa0000 */
[C---:B------:R-:W-:Y:S01]  /*2360*/  LOP3.LUT R2, R0.reuse, 0x10, RZ, 0x3c, !PT ;  /* 0x0000001000027812 */ /* 0x040fe200078e3cff */
[----:B------:R-:W-:Y:S01]  /*2370*/  NOP ;  /* 0x0000000000007918 */ /* 0x000fe20000000000 */
[----:B------:R-:W-:-:S03]  /*2380*/  LOP3.LUT R3, R0, 0x20, RZ, 0x3c, !PT ;  /* 0x0000002000037812 */ /* 0x000fc600078e3cff */
[----:B---3--:R-:W-:Y:S01]  /*2390*/  VOTEU.ANY UP1, P0 ;  /* 0x0000000000ff7886 */ /* 0x008fe20000020100 */
[----:B------:R-:W-:Y:S01]  /*23a0*/  VOTEU.ANY UP0, P0 ;  /* 0x0000000000ff7886 */ /* 0x000fe20000000100 */
[----:B------:R-:W-:Y:S02]  /*23b0*/  F2FP.F16.F32.PACK_AB R4, R5, R4 ;  /* 0x000000040504723e */ /* 0x000fe400000000ff */
[----:B------:R-:W-:Y:S02]  /*23c0*/  F2FP.F16.F32.PACK_AB R5, R7, R6 ;  /* 0x000000060705723e */ /* 0x000fe400000000ff */
[----:B------:R-:W-:Y:S02]  /*23d0*/  F2FP.F16.F32.PACK_AB R12, R13, R12 ;  /* 0x0000000c0d0c723e */ /* 0x000fe400000000ff */
[----:B------:R-:W-:Y:S02]  /*23e0*/  F2FP.F16.F32.PACK_AB R6, R9, R8 ;  /* 0x000000080906723e */ /* 0x000fe400000000ff */
[----:B------:R-:W-:-:S02]  /*23f0*/  F2FP.F16.F32.PACK_AB R7, R11, R10 ;  /* 0x0000000a0b07723e */ /* 0x000fc400000000ff */
[----:B------:R-:W-:Y:S02]  /*2400*/  F2FP.F16.F32.PACK_AB R13, R15, R14 ;  /* 0x0000000e0f0d723e */ /* 0x000fe400000000ff */
[----:B------:R-:W-:Y:S01]  /*2410*/  F2FP.F16.F32.PACK_AB R20, R21, R20 ;  /* 0x000000141514723e */ /* 0x000fe200000000ff */
[----:B--2---:R2:W-:Y:S01]  /*2420*/  STS.128 [R0+UR8], R4 ;  /* 0x0000000400007988 */ /* 0x0045e20008000c08 */
[----:B------:R-:W-:Y:S02]  /*2430*/  F2FP.F16.F32.PACK_AB R14, R17, R16 ;  /* 0x00000010110e723e */ /* 0x000fe400000000ff */
[----:B------:R-:W-:Y:S02]  /*2440*/  F2FP.F16.F32.PACK_AB R15, R19, R18 ;  /* 0x00000012130f723e */ /* 0x000fe400000000ff */
[----:B------:R-:W-:Y:S02]  /*2450*/  F2FP.F16.F32.PACK_AB R21, R23, R22 ;  /* 0x000000161715723e */ /* 0x000fe400000000ff */
[----:B------:R-:W-:Y:S01]  /*2460*/  F2FP.F16.F32.PACK_AB R28, R29, R28 ;  /* 0x0000001c1d1c723e */ /* 0x000fe200000000ff */
[----:B------:R2:W-:Y:S01]  /*2470*/  STS.128 [R2+UR8], R12 ;  /* 0x0000000c02007988 */ /* 0x0005e20008000c08 */
[----:B------:R-:W-:-:S02]  /*2480*/  F2FP.F16.F32.PACK_AB R22, R25, R24 ;  /* 0x000000181916723e */ /* 0x000fc400000000ff */
[----:B------:R-:W-:Y:S02]  /*2490*/  F2FP.F16.F32.PACK_AB R23, R27, R26 ;  /* 0x0000001a1b17723e */ /* 0x000fe400000000ff */
[----:B------:R-:W-:Y:S02]  /*24a0*/  F2FP.F16.F32.PACK_AB R29, R31, R30 ;  /* 0x0000001e1f1d723e */ /* 0x000fe400000000ff */
[----:B------:R-:W-:Y:S01]  /*24b0*/  F2FP.F16.F32.PACK_AB R30, R33, R32 ;  /* 0x00000020211e723e */ /* 0x000fe200000000ff */
[----:B------:R2:W-:Y:S01]  /*24c0*/  STS.128 [R3+UR8], R20 ;  /* 0x0000001403007988 */ /* 0x0005e20008000c08 */
[----:B------:R-:W-:Y:S02]  /*24d0*/  F2FP.F16.F32.PACK_AB R31, R35, R34 ;  /* 0x00000022231f723e */ /* 0x000fe400000000ff */
[----:B------:R-:W-:-:S05]  /*24e0*/  LOP3.LUT R8, R0, 0x30, RZ, 0x3c, !PT ;  /* 0x0000003000087812 */ /* 0x000fca00078e3cff */
[----:B------:R2:W-:Y:S01]  /*24f0*/  STS.128 [R8+UR8], R28 ;  /* 0x0000001c08007988 */ /* 0x0005e20008000c08 */
[----:B------:R3:W-:Y:S06]  /*2500*/  MEMBAR.ALL.CTA ;  /* 0x0000000000007992 */ /* 0x0007ec0000008000 */
[----:B---3--:R-:W3:Y:S02]  /*2510*/  FENCE.VIEW.ASYNC.S ;  /* 0x00000000000073c6 */ /* 0x008ee40000000000 */
[----:B---3--:R-:W-:Y:S06]  /*2520*/  BAR.SYNC.DEFER_BLOCKING 0x0 ;  /* 0x0000000000007b1d */ /* 0x008fec0000010000 */
[----:B------:R2:W-:Y:S01]  /*2530*/  @UP1 UTMASTG.2D [UR8], [UR20] ;  /* 0x00000008140013b5 */ /* 0x0005e20008008000 */
[----:B------:R0:W-:Y:S01]  /*2540*/  UTMACMDFLUSH ;  /* 0x00000000000079b7 */ /* 0x0001e20000000000 */
[----:B------:R-:W-:-:S04]  /*2550*/  DEPBAR.LE SB0, 0x0 ;  /* 0x000080000000791a */ /* 0x000fc80000000000 */
[----:B------:R-:W-:Y:S08]  /*2560*/  BAR.SYNC.DEFER_BLOCKING 0x0 ;  /* 0x0000000000007b1d */ /* 0x000ff00000010000 */
[----:B------:R-:W-:Y:S06]  /*2570*/  BAR.SYNC.DEFER_BLOCKING 0x0 ;  /* 0x0000000000007b1d */ /* 0x000fec0000010000 */
[----:B--2---:R-:W-:Y:S05]  /*2580*/  @P2 BRA `(.L_x_67) ;  /* 0x0000000000a02947 */ /* 0x004fea0003800000 */
[----:B------:R-:W2:Y:S01]  /*2590*/  S2UR UR5, SR_CgaCtaId ;  /* 0x00000000000579c3 */ /* 0x000ea20000008800 */
[----:B------:R-:W-:Y:S01]  /*25a0*/  NOP ;  /* 0x0000000000007918 */ /* 0x000fe20000000000 */
[----:B------:R-:W-:Y:S01]  /*25b0*/  UMOV UR4, 0x50 ;  /* 0x0000005000047882 */ /* 0x000fe20000000000 */
[----:B------:R-:W-:Y:S02]  /*25c0*/  IMAD.U32 R0, RZ, RZ, UR23 ;  /* 0x00000017ff007e24 */ /* 0x000fe4000f8e00ff */
[----:B------:R-:W-:Y:S02]  /*25d0*/  IMAD.MOV.U32 R3, RZ, RZ, 0x3 ;  /* 0x00000003ff037424 */ /* 0x000fe400078e00ff */
[----:B------:R-:W-:Y:S01]  /*25e0*/  IMAD.MOV.U32 R7, RZ, RZ, 0x1 ;  /* 0x00000001ff077424 */ /* 0x000fe200078e00ff */
[----:B------:R-:W-:-:S04]  /*25f0*/  LOP3.LUT R0, R0, 0xffff, RZ, 0xc0, !PT ;  /* 0x0000ffff00007812 */ /* 0x000fc800078ec0ff */
[----:B------:R-:W-:-:S05]  /*2600*/  SHF.R.U32.HI R0, RZ, 0x5, R0 ;  /* 0x00000005ff007819 */ /* 0x000fca0000011600 */
[----:B------:R-:W-:Y:S01]  /*2610*/  VIADD R2, R0, 0x10 ;  /* 0x0000001000027836 */ /* 0x000fe20000000000 */
[----:B------:R-:W-:Y:S01]  /*2620*/  SHF.L.U32 R0, R3, R0, RZ ;  /* 0x0000000003007219 */ /* 0x000fe200000006ff */
[----:B--2---:R-:W-:-:S03]  /*2630*/  ULEA UR6, UR5, UR4, 0x18 ;  /* 0x0000000405067291 */ /* 0x004fc6000f8ec0ff */
[----:B------:R-:W-:-:S04]  /*2640*/  SHF.L.U32 R3, R7, R2, RZ ;  /* 0x0000000207037219 */ /* 0x000fc800000006ff */
[----:B------:R-:W-:Y:S02]  /*2650*/  LOP3.LUT R0, R3, R0, RZ, 0xfc, !PT ;  /* 0x0000000003007212 */ /* 0x000fe400078efcff */
[----:B------:R-:W2:Y:S02]  /*2660*/  LDS R5, [UR6] ;  /* 0x00000006ff057984 */ /* 0x000ea40008000800 */
[C---:B------:R-:W-:Y:S02]  /*2670*/  LOP3.LUT R2, R0.reuse, 0xffff, RZ, 0xc0, !PT ;  /* 0x0000ffff00027812 */ /* 0x040fe400078ec0ff */
[----:B--2---:R-:W-:-:S04]  /*2680*/  LOP3.LUT R3, R0, 0xffff, R5, 0x80, !PT ;  /* 0x0000ffff00037812 */ /* 0x004fc800078e8005 */
[----:B------:R-:W-:-:S13]  /*2690*/  ISETP.NE.AND P0, PT, R3, R2, PT ;  /* 0x000000020300720c */ /* 0x000fda0003f05270 */
[----:B------:R-:W-:Y:S05]  /*26a0*/  @P0 BRA `(.L_x_68) ;  /* 0x0000000000500947 */ /* 0x000fea0003800000 */
[----:B------:R-:W-:Y:S02]  /*26b0*/  SHF.R.U32.HI R5, RZ, 0x10, R5 ;  /* 0x00000010ff057819 */ /* 0x000fe40000011605 */
[----:B------:R-:W-:-:S04]  /*26c0*/  SHF.R.U32.HI R2, RZ, 0x10, R0 ;  /* 0x00000010ff027819 */ /* 0x000fc80000011600 */
[----:B------:R-:W-:-:S04]  /*26d0*/  LOP3.LUT R5, R5, R2, RZ, 0xc0, !PT ;  /* 0x0000000205057212 */ /* 0x000fc800078ec0ff */
[----:B------:R-:W-:-:S13]  /*26e0*/  ISETP.NE.AND P0, PT, R5, R2, PT ;  /* 0x000000020500720c */ /* 0x000fda0003f05270 */
[----:B------:R-:W-:Y:S05]  /*26f0*/  @P0 BRA `(.L_x_69) ;  /* 0x0000000000300947 */ /* 0x000fea0003800000 */
[----:B------:R-:W-:Y:S01]  /*2700*/  R2UR UR4, R0 ;  /* 0x00000000000472ca */ /* 0x000fe200000e0000 */
[----:B------:R-:W-:Y:S01]  /*2710*/  VOTEU.ANY UR5, UPT, PT ;  /* 0x0000000000057886 */ /* 0x000fe200038e0100 */
[----:B------:R-:W2:Y:S01]  /*2720*/  S2R R0, SR_LANEID ;  /* 0x0000000000007919 */ /* 0x000ea20000000000 */
[----:B------:R-:W-:-:S10]  /*2730*/  UFLO.U32 UR5, UR5 ;  /* 0x00000005000572bd */ /* 0x000fd400080e0000 */
[----:B------:R-:W-:-:S06]  /*2740*/  ULOP3.LUT UR4, URZ, UR4, URZ, 0x33, !UPT ;  /* 0x00000004ff047292 */ /* 0x000fcc000f8e33ff */
[----:B------:R-:W-:-:S04]  /*2750*/  IMAD.U32 R2, RZ, RZ, UR4 ;  /* 0x00000004ff027e24 */ /* 0x000fc8000f8e00ff */
[----:B------:R-:W3:Y:S02]  /*2760*/  REDUX UR7, R2 ;  /* 0x00000000020773c4 */ /* 0x000ee40000000000 */
[----:B------:R4:W-:Y:S01]  /*2770*/  UTCATOMSWS.AND URZ, UR4 ;  /* 0x0000000400ff79e3 */ /* 0x0009e20008000000 */
[----:B--2---:R-:W-:Y:S01]  /*2780*/  ISETP.EQ.U32.AND P0, PT, R0, UR5, PT ;  /* 0x0000000500007c0c */ /* 0x004fe2000bf02070 */
[----:B---3--:R-:W-:-:S12]  /*2790*/  IMAD.U32 R0, RZ, RZ, UR7 ;  /* 0x00000007ff007e24 */ /* 0x008fd8000f8e00ff */
[----:B------:R4:W-:Y:S01]  /*27a0*/  @P0 ATOMS.AND RZ, [UR6], R0 ;  /* 0x00000000ffff098c */ /* 0x0009e2000a800006 */
[----:B------:R-:W-:Y:S05]  /*27b0*/  BRA `(.L_x_67) ;  /* 0x0000000000147947 */ /* 0x000fea0003800000 */
.L_x_69:
[----:B------:R-:W-:-:S07]  /*27c0*/  MOV R2, 0x27e0 ;  /* 0x000027e000027802 */ /* 0x000fce0000000f00 */
[----:B-1----:R-:W-:Y:S05]  /*27d0*/  CALL.REL.NOINC `($__internal_0_$__cuda_sm10x_tcgen05_guardrail_trap_col_being_dealloced_not_returned_by_alloc) ;  /* 0x0000000000447944 */ /* 0x002fea0003c00000 */
[----:B------:R-:W-:Y:S05]  /*27e0*/  BRA `(.L_x_67) ;  /* 0x0000000000087947 */ /* 0x000fea0003800000 */
.L_x_68:
[----:B------:R-:W-:-:S07]  /*27f0*/  MOV R2, 0x2810 ;  /* 0x0000281000027802 */ /* 0x000fce0000000f00 */
[----:B-1----:R-:W-:Y:S05]  /*2800*/  CALL.REL.NOINC `($__internal_2_$__cuda_sm10x_tcgen05_guardrail_trap_unallocated_columns_being_dealloced) ;  /* 0x0000000000507944 */ /* 0x002fea0003c00000 */
.L_x_67:
[----:B------:R-:W-:Y:S01]  /*2810*/  NOP ;  /* 0x0000000000007918 */ /* 0x000fe20000000000 */
[----:B----4-:R-:W-:Y:S05]  /*2820*/  EXIT ;  /* 0x000000000000794d */ /* 0x010fea0003800000 */
.L_x_56:
[----:B------:R-:W2:Y:S02]  /*2830*/  SYNCS.PHASECHK.TRANS64.TRYWAIT P0, [UR8+0x4000], RZ ;  /* 0x004000ffff0075a7 */ /* 0x000ea40008001108 */
[----:B--2---:R-:W-:Y:S05]  /*2840*/  @!P0 BRA `(.L_x_56) ;  /* 0xfffffffc00f88947 */ /* 0x004fea000383ffff */
[----:B------:R-:W-:Y:S05]  /*2850*/  BRA `(.L_x_70) ;  /* 0xfffffff000a87947 */ /* 0x000fea000383ffff */
.L_x_58:
[----:B------:R-:W2:Y:S02]  /*2860*/  SYNCS.PHASECHK.TRANS64.TRYWAIT P1, [UR8+0x4010], RZ ;  /* 0x004010ffff0075a7 */ /* 0x000ea40008021108 */
[----:B--2---:R-:W-:Y:S05]  /*2870*/  @!P1 BRA `(.L_x_58) ;  /* 0xfffffffc00f89947 */ /* 0x004fea000383ffff */
[----:B------:R-:W-:Y:S05]  /*2880*/  BRA `(.L_x_71) ;  /* 0xfffffff4001c7947 */ /* 0x000fea000383ffff */
.L_x_59:
[----:B------:R-:W3:Y:S02]  /*2890*/  SYNCS.PHASECHK.TRANS64.TRYWAIT P0, [UR28+0x4000], R2 ;  /* 0x00400002ff0075a7 */ /* 0x000ee4000800111c */
[----:B---3--:R-:W-:Y:S05]  /*28a0*/  @!P0 BRA `(.L_x_59) ;  /* 0xfffffffc00f88947 */ /* 0x008fea000383ffff */
[----:B------:R-:W-:Y:S05]  /*28b0*/  BRA `(.L_x_72) ;  /* 0xfffffff400987947 */ /* 0x000fea000383ffff */
.L_x_61:
[----:B------:R-:W3:Y:S02]  /*28c0*/  SYNCS.PHASECHK.TRANS64.TRYWAIT P0, [UR28+0x4010], R2 ;  /* 0x00401002ff0075a7 */ /* 0x000ee4000800111c */
[----:B---3--:R-:W-:Y:S05]  /*28d0*/  @!P0 BRA `(.L_x_61) ;  /* 0xfffffffc00f88947 */ /* 0x008fea000383ffff */
[----:B------:R-:W-:Y:S05]  /*28e0*/  BRA `(.L_x_73) ;  /* 0xfffffff800087947 */ /* 0x000fea000383ffff */
        .weak           $__internal_0_$__cuda_sm10x_tcgen05_guardrail_trap_col_being_dealloced_not_returned_by_alloc
        .type           $__internal_0_$__cuda_sm10x_tcgen05_guardrail_trap_col_being_dealloced_not_returned_by_alloc,@function
        .size           $__internal_0_$__cuda_sm10x_tcgen05_guardrail_trap_col_being_dealloced_not_returned_by_alloc,($__internal_1_$__cuda_sm10x_tcgen05_guardrail_trap_phase_invalid_during_alloc - $__internal_0_$__cuda_sm10x_tcgen05_guardrail_trap_col_being_dealloced_not_returned_by_alloc)
$__internal_0_$__cuda_sm10x_tcgen05_guardrail_trap_col_being_dealloced_not_returned_by_alloc:
[----:B------:R-:W-:Y:S05]  /*28f0*/  BPT.TRAP 0x1 ;  /* 0x000000040000795c */ /* 0x000fea0000300000 */
[----:B------:R-:W-:-:S04]  /*2900*/  IMAD.MOV.U32 R3, RZ, RZ, 0x0 ;  /* 0x00000000ff037424 */ /* 0x000fc800078e00ff */
[----:B------:R-:W-:Y:S05]  /*2910*/  RET.REL.NODEC R2 `(gluon_tcgen05) ;  /* 0xffffffd402b87950 */ /* 0x000fea0003c3ffff */
        .weak           $__internal_1_$__cuda_sm10x_tcgen05_guardrail_trap_phase_invalid_during_alloc
        .type           $__internal_1_$__cuda_sm10x_tcgen05_guardrail_trap_phase_invalid_during_alloc,@function
        .size           $__internal_1_$__cuda_sm10x_tcgen05_guardrail_trap_phase_invalid_during_alloc,($__internal_2_$__cuda_sm10x_tcgen05_guardrail_trap_unallocated_columns_being_dealloced - $__internal_1_$__cuda_sm10x_tcgen05_guardrail_trap_phase_invalid_during_alloc)
$__internal_1_$__cuda_sm10x_tcgen05_guardrail_trap_phase_invalid_during_alloc:
[----:B------:R-:W-:Y:S05]  /*2920*/  BPT.TRAP 0x1 ;  /* 0x000000040000795c */ /* 0x000fea0000300000 */
[----:B------:R-:W-:-:S04]  /*2930*/  IMAD.MOV.U32 R3, RZ, RZ, 0x0 ;  /* 0x00000000ff037424 */ /* 0x000fc800078e00ff */
[----:B------:R-:W-:Y:S05]  /*2940*/  RET.REL.NODEC R2 `(gluon_tcgen05) ;  /* 0xffffffd402ac7950 */ /* 0x000fea0003c3ffff */
        .weak           $__internal_2_$__cuda_sm10x_tcgen05_guardrail_trap_unallocated_columns_being_dealloced
        .type           $__internal_2_$__cuda_sm10x_tcgen05_guardrail_trap_unallocated_columns_being_dealloced,@function
        .size           $__internal_2_$__cuda_sm10x_tcgen05_guardrail_trap_unallocated_columns_being_dealloced,(.L_x_77 - $__internal_2_$__cuda_sm10x_tcgen05_guardrail_trap_unallocated_columns_being_dealloced)
$__internal_2_$__cuda_sm10x_tcgen05_guardrail_trap_unallocated_columns_being_dealloced:
[----:B------:R-:W-:Y:S05]  /*2950*/  BPT.TRAP 0x1 ;  /* 0x000000040000795c */ /* 0x000fea0000300000 */
[----:B------:R-:W-:-:S04]  /*2960*/  IMAD.MOV.U32 R3, RZ, RZ, 0x0 ;  /* 0x00000000ff037424 */ /* 0x000fc800078e00ff */
[----:B------:R-:W-:Y:S05]  /*2970*/  RET.REL.NODEC R2 `(gluon_tcgen05) ;  /* 0xffffffd402a07950 */ /* 0x000fea0003c3ffff */
.L_x_74:
[----:B------:R-:W-:-:S00]  /*2980*/  BRA `(.L_x_74) ;  /* 0xfffffffc00fc7947 */ /* 0x000fc0000383ffff */
[----:B------:R-:W-:-:S00]  /*2990*/  NOP ;  /* 0x0000000000007918 */ /* 0x000fc00000000000 */
        /* <DEDUP_REMOVED lines=14> */
.L_x_77:


//--------------------- .nv.shared.gluon_tcgen05  --------------------------
	.section	.nv.shared.gluon_tcgen05,"aw",@nobits
	.sectionflags	@""
	.align	16
	.zero		1024


//--------------------- .nv.shared.reserved.0     --------------------------
	.section	.nv.shared.reserved.0,"aw",@nobits
	.align	8
	.weak		__nv_reservedSMEM_offset_0_alias
	.size		__nv_reservedSMEM_offset_0_alias, 0, 64
	.other		__nv_reservedSMEM_offset_0_alias,@"STO_CUDA_RESERVED_SHARED STV_DEFAULT"
__nv_reservedSMEM_offset_0_alias:
	.zero		0
.nv.shared.reserved.0:
	.zero		64
	.weak		__nv_reservedSMEM_allocation_phase
	.type		__nv_reservedSMEM_allocation_phase,@object
	.size		__nv_reservedSMEM_allocation_phase,(.L_0 - __nv_reservedSMEM_allocation_phase)
__nv_reservedSMEM_allocation_phase:
	.zero		1
.L_0:
	.zero		7
	.weak		__nv_reservedSMEM_devtool_atexit_pc
	.type		__nv_reservedSMEM_devtool_atexit_pc,@object
	.size		__nv_reservedSMEM_devtool_atexit_pc,(__nv_reservedSMEM_allocation_mask - __nv_reservedSMEM_devtool_atexit_pc)
__nv_reservedSMEM_devtool_atexit_pc:
	.zero		8
	.weak		__nv_reservedSMEM_allocation_mask
	.type		__nv_reservedSMEM_allocation_mask,@object
	.size		__nv_reservedSMEM_allocation_mask,(.L_2 - __nv_reservedSMEM_allocation_mask)
__nv_reservedSMEM_allocation_mask:
	.zero		4
.L_2:


//--------------------- .nv.constant0.gluon_tcgen05 --------------------------
	.section	.nv.constant0.gluon_tcgen05,"a",@progbits
	.sectionflags	@""
	.align	4
.nv.constant0.gluon_tcgen05:
	.zero		976


//--------------------- SYMBOLS --------------------------

	.type		.nv.reservedSmem.offset0,@object
	.size		.nv.reservedSmem.offset0,0x4
	.type		.nv.reservedSmem.cap,@object
	.size		.nv.reservedSmem.cap,0x4
